	.target	sm_90a

	.elftype	@"ET_EXEC"


//--------------------- .note.nv.tkinfo           --------------------------
	.section	.note.nv.tkinfo,"",@"SHT_NOTE"
	.sectionflags	@"SHF_NOTE_NV_TKINFO"
	.tkinfo
        /*0018*/ 	.word	0x00000002
        /*0030*/ 	.string	""
        /*0030*/ 	.string	"ptxas"
        /*0030*/ 	.string	"Cuda compilation tools, release 13.0, V13.0.88"
        /*0030*/ 	.string	"Build cuda_13.0.r13.0/compiler.36424714_0"
        /*0030*/ 	.string	"-arch sm_90a -m 64 "



//--------------------- .note.nv.cuinfo           --------------------------
	.section	.note.nv.cuinfo,"",@"SHT_NOTE"
	.sectionflags	@"SHF_NOTE_NV_CUINFO"
        /*0018*/ 	.short	0x0002
        /*001a*/ 	.short	0x005a
        /*001c*/ 	.short	0x0082
	.zero		2


//--------------------- .nv.info                  --------------------------
	.section	.nv.info,"",@"SHT_CUDA_INFO"
	.align	4


	//----- nvinfo : EIATTR_REGCOUNT
	.align		4
        /*0000*/ 	.byte	0x04, 0x2f
        /*0002*/ 	.short	(.L_12 - .L_11)
	.align		4
.L_11:
        /*0004*/ 	.word	index@(_ZN7cutlass13device_kernelINS_4gemm6kernel13GemmUniversalIN4cute5tupleIJiiiiEEENS1_10collective13CollectiveMmaINS1_37MainloopSm90TmaGmmaWarpSpecializedFP8ILi22ENS5_IJNS4_1CILi1EEESB_SB_EEENS1_35KernelTmaWarpSpecializedCooperativeEEENS5_IJNSA_ILi256EEENSA_ILi64EEENSA_ILi32EEEEEENS_12float_e5m2_tENS5_IJlSB_lEEESJ_SK_NS4_8TiledMMAINS4_8MMA_AtomIJNS4_4SM904GMMA30MMA_64x64x32_F32E5M2E5M2_SS_TNILNSO_7ScaleInE1ELSQ_1EEEEEENS4_6LayoutINS5_IJNSA_ILi2EEESB_SB_EEENS5_IJSB_NSA_ILi0EEESW_EEEEENS5_IJNS4_10UnderscoreESZ_SZ_EEEEENS4_13SM90_TMA_LOADENS4_14ComposedLayoutINS4_7SwizzleILi1ELi4ELi3EEENS4_18smem_ptr_flag_bitsILi8EEENST_INS5_IJNSA_ILi8EEESH_EEENS5_IJSH_SB_EEEEEEEvNS4_8identityES12_S1C_vS1D_EENS_8epilogue10collective6detail29Sm90TmaWarpSpecializedAdapterINS1G_15DefaultEpilogueISJ_SK_SK_NS1F_6thread17LinearCombinationISJ_Li1EffLNS1K_9ScaleType4KindE0ELNS_15FloatRoundStyleE2ESJ_EENS1_15EpilogueDefaultEEEEEvvEEEEvNT_6ParamsE)
        /*0008*/ 	.word	0x000000a8


	//----- nvinfo : EIATTR_FRAME_SIZE
	.align		4
.L_12:
        /*000c*/ 	.byte	0x04, 0x11
        /*000e*/ 	.short	(.L_14 - .L_13)
	.align		4
.L_13:
        /*0010*/ 	.word	index@(_ZN7cutlass13device_kernelINS_4gemm6kernel13GemmUniversalIN4cute5tupleIJiiiiEEENS1_10collective13CollectiveMmaINS1_37MainloopSm90TmaGmmaWarpSpecializedFP8ILi22ENS5_IJNS4_1CILi1EEESB_SB_EEENS1_35KernelTmaWarpSpecializedCooperativeEEENS5_IJNSA_ILi256EEENSA_ILi64EEENSA_ILi32EEEEEENS_12float_e5m2_tENS5_IJlSB_lEEESJ_SK_NS4_8TiledMMAINS4_8MMA_AtomIJNS4_4SM904GMMA30MMA_64x64x32_F32E5M2E5M2_SS_TNILNSO_7ScaleInE1ELSQ_1EEEEEENS4_6LayoutINS5_IJNSA_ILi2EEESB_SB_EEENS5_IJSB_NSA_ILi0EEESW_EEEEENS5_IJNS4_10UnderscoreESZ_SZ_EEEEENS4_13SM90_TMA_LOADENS4_14ComposedLayoutINS4_7SwizzleILi1ELi4ELi3EEENS4_18smem_ptr_flag_bitsILi8EEENST_INS5_IJNSA_ILi8EEESH_EEENS5_IJSH_SB_EEEEEEEvNS4_8identityES12_S1C_vS1D_EENS_8epilogue10collective6detail29Sm90TmaWarpSpecializedAdapterINS1G_15DefaultEpilogueISJ_SK_SK_NS1F_6thread17LinearCombinationISJ_Li1EffLNS1K_9ScaleType4KindE0ELNS_15FloatRoundStyleE2ESJ_EENS1_15EpilogueDefaultEEEEEvvEEEEvNT_6ParamsE)
        /*0014*/ 	.word	0x00000000


	//----- nvinfo : EIATTR_MIN_STACK_SIZE
	.align		4
.L_14:
        /*0018*/ 	.byte	0x04, 0x12
        /*001a*/ 	.short	(.L_16 - .L_15)
	.align		4
.L_15:
        /*001c*/ 	.word	index@(_ZN7cutlass13device_kernelINS_4gemm6kernel13GemmUniversalIN4cute5tupleIJiiiiEEENS1_10collective13CollectiveMmaINS1_37MainloopSm90TmaGmmaWarpSpecializedFP8ILi22ENS5_IJNS4_1CILi1EEESB_SB_EEENS1_35KernelTmaWarpSpecializedCooperativeEEENS5_IJNSA_ILi256EEENSA_ILi64EEENSA_ILi32EEEEEENS_12float_e5m2_tENS5_IJlSB_lEEESJ_SK_NS4_8TiledMMAINS4_8MMA_AtomIJNS4_4SM904GMMA30MMA_64x64x32_F32E5M2E5M2_SS_TNILNSO_7ScaleInE1ELSQ_1EEEEEENS4_6LayoutINS5_IJNSA_ILi2EEESB_SB_EEENS5_IJSB_NSA_ILi0EEESW_EEEEENS5_IJNS4_10UnderscoreESZ_SZ_EEEEENS4_13SM90_TMA_LOADENS4_14ComposedLayoutINS4_7SwizzleILi1ELi4ELi3EEENS4_18smem_ptr_flag_bitsILi8EEENST_INS5_IJNSA_ILi8EEESH_EEENS5_IJSH_SB_EEEEEEEvNS4_8identityES12_S1C_vS1D_EENS_8epilogue10collective6detail29Sm90TmaWarpSpecializedAdapterINS1G_15DefaultEpilogueISJ_SK_SK_NS1F_6thread17LinearCombinationISJ_Li1EffLNS1K_9ScaleType4KindE0ELNS_15FloatRoundStyleE2ESJ_EENS1_15EpilogueDefaultEEEEEvvEEEEvNT_6ParamsE)
        /*0020*/ 	.word	0x00000000
.L_16:


//--------------------- .nv.compat                --------------------------
	.section	.nv.compat,"",@"SHT_CUDA_COMPAT_INFO"
	.align	4
        /*0000*/ 	.byte	0x02, 0x09, 0x01, 0x00, 0x02, 0x02, 0x04, 0x00, 0x02, 0x05, 0x05, 0x00, 0x03, 0x07, 0x01, 0x01
        /*0010*/ 	.byte	0x02, 0x03, 0x01, 0x00, 0x02, 0x06, 0x01, 0x00, 0x04, 0x0b, 0x08, 0x00, 0x00, 0x00, 0x00, 0x00
        /*0020*/ 	.byte	0x00, 0x00, 0x00, 0x00


//--------------------- .nv.info._ZN7cutlass13device_kernelINS_4gemm6kernel13GemmUniversalIN4cute5tupleIJiiiiEEENS1_10collective13CollectiveMmaINS1_37MainloopSm90TmaGmmaWarpSpecializedFP8ILi22ENS5_IJNS4_1CILi1EEESB_SB_EEENS1_35KernelTmaWarpSpecializedCooperativeEEENS5_IJNSA_ILi256EEENSA_ILi64EEENSA_ILi32EEEEEENS_12float_e5m2_tENS5_IJlSB_lEEESJ_SK_NS4_8TiledMMAINS4_8MMA_AtomIJNS4_4SM904GMMA30MMA_64x64x32_F32E5M2E5M2_SS_TNILNSO_7ScaleInE1ELSQ_1EEEEEENS4_6LayoutINS5_IJNSA_ILi2EEESB_SB_EEENS5_IJSB_NSA_ILi0EEESW_EEEEENS5_IJNS4_10UnderscoreESZ_SZ_EEEEENS4_13SM90_TMA_LOADENS4_14ComposedLayoutINS4_7SwizzleILi1ELi4ELi3EEENS4_18smem_ptr_flag_bitsILi8EEENST_INS5_IJNSA_ILi8EEESH_EEENS5_IJSH_SB_EEEEEEEvNS4_8identityES12_S1C_vS1D_EENS_8epilogue10collective6detail29Sm90TmaWarpSpecializedAdapterINS1G_15DefaultEpilogueISJ_SK_SK_NS1F_6thread17LinearCombinationISJ_Li1EffLNS1K_9ScaleType4KindE0ELNS_15FloatRoundStyleE2ESJ_EENS1_15EpilogueDefaultEEEEEvvEEEEvNT_6ParamsE --------------------------
	.section	.nv.info._ZN7cutlass13device_kernelINS_4gemm6kernel13GemmUniversalIN4cute5tupleIJiiiiEEENS1_10collective13CollectiveMmaINS1_37MainloopSm90TmaGmmaWarpSpecializedFP8ILi22ENS5_IJNS4_1CILi1EEESB_SB_EEENS1_35KernelTmaWarpSpecializedCooperativeEEENS5_IJNSA_ILi256EEENSA_ILi64EEENSA_ILi32EEEEEENS_12float_e5m2_tENS5_IJlSB_lEEESJ_SK_NS4_8TiledMMAINS4_8MMA_AtomIJNS4_4SM904GMMA30MMA_64x64x32_F32E5M2E5M2_SS_TNILNSO_7ScaleInE1ELSQ_1EEEEEENS4_6LayoutINS5_IJNSA_ILi2EEESB_SB_EEENS5_IJSB_NSA_ILi0EEESW_EEEEENS5_IJNS4_10UnderscoreESZ_SZ_EEEEENS4_13SM90_TMA_LOADENS4_14ComposedLayoutINS4_7SwizzleILi1ELi4ELi3EEENS4_18smem_ptr_flag_bitsILi8EEENST_INS5_IJNSA_ILi8EEESH_EEENS5_IJSH_SB_EEEEEEEvNS4_8identityES12_S1C_vS1D_EENS_8epilogue10collective6detail29Sm90TmaWarpSpecializedAdapterINS1G_15DefaultEpilogueISJ_SK_SK_NS1F_6thread17LinearCombinationISJ_Li1EffLNS1K_9ScaleType4KindE0ELNS_15FloatRoundStyleE2ESJ_EENS1_15EpilogueDefaultEEEEEvvEEEEvNT_6ParamsE,"",@"SHT_CUDA_INFO"
	.sectionflags	@""
	.align	4


	//----- nvinfo : EIATTR_CUDA_API_VERSION
	.align		4
        /*0000*/ 	.byte	0x04, 0x37
        /*0002*/ 	.short	(.L_18 - .L_17)
.L_17:
        /*0004*/ 	.word	0x00000082


	//----- nvinfo : EIATTR_KPARAM_INFO
	.align		4
.L_18:
        /*0008*/ 	.byte	0x04, 0x17
        /*000a*/ 	.short	(.L_20 - .L_19)
.L_19:
        /*000c*/ 	.word	0x00000000
        /*0010*/ 	.short	0x0000
        /*0012*/ 	.short	0x0070
        /*0014*/ 	.byte	0x00, 0xf0, 0x01, 0x10


	//----- nvinfo : EIATTR_SPARSE_MMA_MASK
	.align		4
.L_20:
        /*0018*/ 	.byte	0x03, 0x50
        /*001a*/ 	.short	0x0000


	//----- nvinfo : EIATTR_MAXREG_COUNT
	.align		4
        /*001c*/ 	.byte	0x03, 0x1b
        /*001e*/ 	.short	0x00a8


	//----- nvinfo : EIATTR_NUM_BARRIERS
	.align		4
        /*0020*/ 	.byte	0x02, 0x4c
        /*0022*/ 	.byte	0x01
	.zero		1


	//----- nvinfo : EIATTR_MERCURY_ISA_VERSION
	.align		4
        /*0024*/ 	.byte	0x03, 0x5f
        /*0026*/ 	.short	0x0101


	//----- nvinfo : EIATTR_INT_WARP_WIDE_INSTR_OFFSETS
	.align		4
        /*0028*/ 	.byte	0x04, 0x31
        /*002a*/ 	.short	(.L_22 - .L_21)


	//   ....[0]....
.L_21:
        /*002c*/ 	.word	0x00000640


	//   ....[1]....
        /*0030*/ 	.word	0x00000650


	//   ....[2]....
        /*0034*/ 	.word	0x00000740


	//----- nvinfo : EIATTR_COOP_GROUP_MASK_REGIDS
	.align		4
.L_22:
        /*0038*/ 	.byte	0x04, 0x29
        /*003a*/ 	.short	(.L_24 - .L_23)


	//   ....[0]....
.L_23:
        /*003c*/ 	.word	0xffffffff


	//   ....[1]....
        /*0040*/ 	.word	0xffffffff


	//   ....[2]....
        /*0044*/ 	.word	0xffffffff


	//   ....[3]....
        /*0048*/ 	.word	0xffffffff


	//   ....[4]....
        /*004c*/ 	.word	0xffffffff


	//----- nvinfo : EIATTR_COOP_GROUP_INSTR_OFFSETS
	.align		4
.L_24:
        /*0050*/ 	.byte	0x04, 0x28
        /*0052*/ 	.short	(.L_26 - .L_25)


	//   ....[0]....
.L_25:
        /*0054*/ 	.word	0x00000060


	//   ....[1]....
        /*0058*/ 	.word	0x00000070


	//   ....[2]....
        /*005c*/ 	.word	0x00000130


	//   ....[3]....
        /*0060*/ 	.word	0x00000530


	//   ....[4]....
        /*0064*/ 	.word	0x00001230


	//----- nvinfo : EIATTR_REG_RECONFIG
	.align		4
.L_26:
        /*0068*/ 	.byte	0x01, 0x54
	.zero		2


	//----- nvinfo : EIATTR_MBARRIER_INSTR_OFFSETS
	.align		4
        /*006c*/ 	.byte	0x04, 0x39
        /*006e*/ 	.short	(.L_28 - .L_27)


	//   ....[0]....
.L_27:
        /*0070*/ 	.word	0x00000250
        /*0074*/ 	.word	0x000000ff
        /*0078*/ 	.word	0x00000000
        /*007c*/ 	.short	0x0100
        /*007e*/ 	.byte	0x08
	.zero		1


	//   ....[1]....
        /*0080*/ 	.word	0x00000260
        /*0084*/ 	.word	0x000000ff
        /*0088*/ 	.word	0x000000b0
        /*008c*/ 	.short	0x0100
        /*008e*/ 	.byte	0x08
	.zero		1


	//   ....[2]....
        /*0090*/ 	.word	0x00000270
        /*0094*/ 	.word	0x000000ff
        /*0098*/ 	.word	0x00000008
        /*009c*/ 	.short	0x0100
        /*009e*/ 	.byte	0x08
	.zero		1


	//   ....[3]....
        /*00a0*/ 	.word	0x00000280
        /*00a4*/ 	.word	0x000000ff
        /*00a8*/ 	.word	0x000000b8
        /*00ac*/ 	.short	0x0100
        /*00ae*/ 	.byte	0x08
	.zero		1


	//   ....[4]....
        /*00b0*/ 	.word	0x00000290
        /*00b4*/ 	.word	0x000000ff
        /*00b8*/ 	.word	0x00000010
        /*00bc*/ 	.short	0x0100
        /*00be*/ 	.byte	0x08
	.zero		1


	//   ....[5]....
        /*00c0*/ 	.word	0x000002a0
        /*00c4*/ 	.word	0x000000ff
        /*00c8*/ 	.word	0x000000c0
        /*00cc*/ 	.short	0x0100
        /*00ce*/ 	.byte	0x08
	.zero		1


	//   ....[6]....
        /*00d0*/ 	.word	0x000002b0
        /*00d4*/ 	.word	0x000000ff
        /*00d8*/ 	.word	0x00000018
        /*00dc*/ 	.short	0x0100
        /*00de*/ 	.byte	0x08
	.zero		1


	//   ....[7]....
        /*00e0*/ 	.word	0x000002c0
        /*00e4*/ 	.word	0x000000ff
        /*00e8*/ 	.word	0x000000c8
        /*00ec*/ 	.short	0x0100
        /*00ee*/ 	.byte	0x08
	.zero		1


	//   ....[8]....
        /*00f0*/ 	.word	0x000002d0
        /*00f4*/ 	.word	0x000000ff
        /*00f8*/ 	.word	0x00000020
        /*00fc*/ 	.short	0x0100
        /*00fe*/ 	.byte	0x08
	.zero		1


	//   ....[9]....
        /*0100*/ 	.word	0x000002e0
        /*0104*/ 	.word	0x000000ff
        /*0108*/ 	.word	0x000000d0
        /*010c*/ 	.short	0x0100
        /*010e*/ 	.byte	0x08
	.zero		1


	//   ....[10]....
        /*0110*/ 	.word	0x000002f0
        /*0114*/ 	.word	0x000000ff
        /*0118*/ 	.word	0x00000028
        /*011c*/ 	.short	0x0100
        /*011e*/ 	.byte	0x08
	.zero		1


	//   ....[11]....
        /*0120*/ 	.word	0x00000300
        /*0124*/ 	.word	0x000000ff
        /*0128*/ 	.word	0x000000d8
        /*012c*/ 	.short	0x0100
        /*012e*/ 	.byte	0x08
	.zero		1


	//   ....[12]....
        /*0130*/ 	.word	0x00000310
        /*0134*/ 	.word	0x000000ff
        /*0138*/ 	.word	0x00000030
        /*013c*/ 	.short	0x0100
        /*013e*/ 	.byte	0x08
	.zero		1


	//   ....[13]....
        /*0140*/ 	.word	0x00000320
        /*0144*/ 	.word	0x000000ff
        /*0148*/ 	.word	0x000000e0
        /*014c*/ 	.short	0x0100
        /*014e*/ 	.byte	0x08
	.zero		1


	//   ....[14]....
        /*0150*/ 	.word	0x00000330
        /*0154*/ 	.word	0x000000ff
        /*0158*/ 	.word	0x00000038
        /*015c*/ 	.short	0x0100
        /*015e*/ 	.byte	0x08
	.zero		1


	//   ....[15]....
        /*0160*/ 	.word	0x00000340
        /*0164*/ 	.word	0x000000ff
        /*0168*/ 	.word	0x000000e8
        /*016c*/ 	.short	0x0100
        /*016e*/ 	.byte	0x08
	.zero		1


	//   ....[16]....
        /*0170*/ 	.word	0x00000350
        /*0174*/ 	.word	0x000000ff
        /*0178*/ 	.word	0x00000040
        /*017c*/ 	.short	0x0100
        /*017e*/ 	.byte	0x08
	.zero		1


	//   ....[17]....
        /*0180*/ 	.word	0x00000360
        /*0184*/ 	.word	0x000000ff
        /*0188*/ 	.word	0x000000f0
        /*018c*/ 	.short	0x0100
        /*018e*/ 	.byte	0x08
	.zero		1


	//   ....[18]....
        /*0190*/ 	.word	0x00000370
        /*0194*/ 	.word	0x000000ff
        /*0198*/ 	.word	0x00000048
        /*019c*/ 	.short	0x0100
        /*019e*/ 	.byte	0x08
	.zero		1


	//   ....[19]....
        /*01a0*/ 	.word	0x00000380
        /*01a4*/ 	.word	0x000000ff
        /*01a8*/ 	.word	0x000000f8
        /*01ac*/ 	.short	0x0100
        /*01ae*/ 	.byte	0x08
	.zero		1


	//   ....[20]....
        /*01b0*/ 	.word	0x00000390
        /*01b4*/ 	.word	0x000000ff
        /*01b8*/ 	.word	0x00000050
        /*01bc*/ 	.short	0x0100
        /*01be*/ 	.byte	0x08
	.zero		1


	//   ....[21]....
        /*01c0*/ 	.word	0x000003a0
        /*01c4*/ 	.word	0x000000ff
        /*01c8*/ 	.word	0x00000100
        /*01cc*/ 	.short	0x0100
        /*01ce*/ 	.byte	0x08
	.zero		1


	//   ....[22]....
        /*01d0*/ 	.word	0x000003b0
        /*01d4*/ 	.word	0x000000ff
        /*01d8*/ 	.word	0x00000058
        /*01dc*/ 	.short	0x0100
        /*01de*/ 	.byte	0x08
	.zero		1


	//   ....[23]....
        /*01e0*/ 	.word	0x000003c0
        /*01e4*/ 	.word	0x000000ff
        /*01e8*/ 	.word	0x00000108
        /*01ec*/ 	.short	0x0100
        /*01ee*/ 	.byte	0x08
	.zero		1


	//   ....[24]....
        /*01f0*/ 	.word	0x000003d0
        /*01f4*/ 	.word	0x000000ff
        /*01f8*/ 	.word	0x00000060
        /*01fc*/ 	.short	0x0100
        /*01fe*/ 	.byte	0x08
	.zero		1


	//   ....[25]....
        /*0200*/ 	.word	0x000003e0
        /*0204*/ 	.word	0x000000ff
        /*0208*/ 	.word	0x00000110
        /*020c*/ 	.short	0x0100
        /*020e*/ 	.byte	0x08
	.zero		1


	//   ....[26]....
        /*0210*/ 	.word	0x000003f0
        /*0214*/ 	.word	0x000000ff
        /*0218*/ 	.word	0x00000068
        /*021c*/ 	.short	0x0100
        /*021e*/ 	.byte	0x08
	.zero		1


	//   ....[27]....
        /*0220*/ 	.word	0x00000400
        /*0224*/ 	.word	0x000000ff
        /*0228*/ 	.word	0x00000118
        /*022c*/ 	.short	0x0100
        /*022e*/ 	.byte	0x08
	.zero		1


	//   ....[28]....
        /*0230*/ 	.word	0x00000410
        /*0234*/ 	.word	0x000000ff
        /*0238*/ 	.word	0x00000070
        /*023c*/ 	.short	0x0100
        /*023e*/ 	.byte	0x08
	.zero		1


	//   ....[29]....
        /*0240*/ 	.word	0x00000420
        /*0244*/ 	.word	0x000000ff
        /*0248*/ 	.word	0x00000120
        /*024c*/ 	.short	0x0100
        /*024e*/ 	.byte	0x08
	.zero		1


	//   ....[30]....
        /*0250*/ 	.word	0x00000430
        /*0254*/ 	.word	0x000000ff
        /*0258*/ 	.word	0x00000078
        /*025c*/ 	.short	0x0100
        /*025e*/ 	.byte	0x08
	.zero		1


	//   ....[31]....
        /*0260*/ 	.word	0x00000440
        /*0264*/ 	.word	0x000000ff
        /*0268*/ 	.word	0x00000128
        /*026c*/ 	.short	0x0100
        /*026e*/ 	.byte	0x08
	.zero		1


	//   ....[32]....
        /*0270*/ 	.word	0x00000450
        /*0274*/ 	.word	0x000000ff
        /*0278*/ 	.word	0x00000080
        /*027c*/ 	.short	0x0100
        /*027e*/ 	.byte	0x08
	.zero		1


	//   ....[33]....
        /*0280*/ 	.word	0x00000460
        /*0284*/ 	.word	0x000000ff
        /*0288*/ 	.word	0x00000130
        /*028c*/ 	.short	0x0100
        /*028e*/ 	.byte	0x08
	.zero		1


	//   ....[34]....
        /*0290*/ 	.word	0x00000470
        /*0294*/ 	.word	0x000000ff
        /*0298*/ 	.word	0x00000088
        /*029c*/ 	.short	0x0100
        /*029e*/ 	.byte	0x08
	.zero		1


	//   ....[35]....
        /*02a0*/ 	.word	0x00000480
        /*02a4*/ 	.word	0x000000ff
        /*02a8*/ 	.word	0x00000138
        /*02ac*/ 	.short	0x0100
        /*02ae*/ 	.byte	0x08
	.zero		1


	//   ....[36]....
        /*02b0*/ 	.word	0x00000490
        /*02b4*/ 	.word	0x000000ff
        /*02b8*/ 	.word	0x00000090
        /*02bc*/ 	.short	0x0100
        /*02be*/ 	.byte	0x08
	.zero		1


	//   ....[37]....
        /*02c0*/ 	.word	0x000004a0
        /*02c4*/ 	.word	0x000000ff
        /*02c8*/ 	.word	0x00000140
        /*02cc*/ 	.short	0x0100
        /*02ce*/ 	.byte	0x08
	.zero		1


	//   ....[38]....
        /*02d0*/ 	.word	0x000004b0
        /*02d4*/ 	.word	0x000000ff
        /*02d8*/ 	.word	0x00000098
        /*02dc*/ 	.short	0x0100
        /*02de*/ 	.byte	0x08
	.zero		1


	//   ....[39]....
        /*02e0*/ 	.word	0x000004c0
        /*02e4*/ 	.word	0x000000ff
        /*02e8*/ 	.word	0x00000148
        /*02ec*/ 	.short	0x0100
        /*02ee*/ 	.byte	0x08
	.zero		1


	//   ....[40]....
        /*02f0*/ 	.word	0x000004d0
        /*02f4*/ 	.word	0x000000ff
        /*02f8*/ 	.word	0x000000a0
        /*02fc*/ 	.short	0x0100
        /*02fe*/ 	.byte	0x08
	.zero		1


	//   ....[41]....
        /*0300*/ 	.word	0x000004e0
        /*0304*/ 	.word	0x000000ff
        /*0308*/ 	.word	0x00000150
        /*030c*/ 	.short	0x0100
        /*030e*/ 	.byte	0x08
	.zero		1


	//   ....[42]....
        /*0310*/ 	.word	0x000004f0
        /*0314*/ 	.word	0x000000ff
        /*0318*/ 	.word	0x000000a8
        /*031c*/ 	.short	0x0100
        /*031e*/ 	.byte	0x08
	.zero		1


	//   ....[43]....
        /*0320*/ 	.word	0x00000500
        /*0324*/ 	.word	0x000000ff
        /*0328*/ 	.word	0x00000158
        /*032c*/ 	.short	0x0100
        /*032e*/ 	.byte	0x08
	.zero		1


	//   ....[44]....
        /*0330*/ 	.word	0x00000790
        /*0334*/ 	.word	0x000000ff
        /*0338*/ 	.word	0x00000170
        /*033c*/ 	.short	0x0100
        /*033e*/ 	.byte	0x06
	.zero		1


	//   ....[45]....
        /*0340*/ 	.word	0x000007f0
        /*0344*/ 	.word	0x000000ff
        /*0348*/ 	.word	0x00000178
        /*034c*/ 	.short	0x0100
        /*034e*/ 	.byte	0x06
	.zero		1


	//   ....[46]....
        /*0350*/ 	.word	0x00001760
        /*0354*/ 	.word	0x000000ff
        /*0358*/ 	.word	0x00000000
        /*035c*/ 	.short	0x010a
        /*035e*/ 	.byte	0x07
	.zero		1


	//   ....[47]....
        /*0360*/ 	.word	0x000017c0
        /*0364*/ 	.word	0x000000ff
        /*0368*/ 	.word	0x00000000
        /*036c*/ 	.short	0x010a
        /*036e*/ 	.byte	0x07
	.zero		1


	//   ....[48]....
        /*0370*/ 	.word	0x000020d0
        /*0374*/ 	.word	0x000000ff
        /*0378*/ 	.word	0x00000000
        /*037c*/ 	.short	0x010a
        /*037e*/ 	.byte	0x0c
	.zero		1


	//   ....[49]....
        /*0380*/ 	.word	0x00002110
        /*0384*/ 	.word	0x000000ff
        /*0388*/ 	.word	0x00000000
        /*038c*/ 	.short	0x010a
        /*038e*/ 	.byte	0x0c
	.zero		1


	//   ....[50]....
        /*0390*/ 	.word	0x00002730
        /*0394*/ 	.word	0x000000ff
        /*0398*/ 	.word	0x00000000
        /*039c*/ 	.short	0x0101
        /*039e*/ 	.byte	0x08
	.zero		1


	//   ....[51]....
        /*03a0*/ 	.word	0x00002d80
        /*03a4*/ 	.word	0x000000ff
        /*03a8*/ 	.word	0x00000000
        /*03ac*/ 	.short	0x0101
        /*03ae*/ 	.byte	0x08
	.zero		1


	//   ....[52]....
        /*03b0*/ 	.word	0x00008890
        /*03b4*/ 	.word	0x00000013
        /*03b8*/ 	.word	0x000000b0
        /*03bc*/ 	.short	0x010a
        /*03be*/ 	.byte	0x3f
	.zero		1


	//   ....[53]....
        /*03c0*/ 	.word	0x00008c30
        /*03c4*/ 	.word	0x00000008
        /*03c8*/ 	.word	0x00000178
        /*03cc*/ 	.short	0x0101
        /*03ce*/ 	.byte	0x3f
	.zero		1


	//   ....[54]....
        /*03d0*/ 	.word	0x00009340
        /*03d4*/ 	.word	0x00000006
        /*03d8*/ 	.word	0x00000000
        /*03dc*/ 	.short	0x010a
        /*03de*/ 	.byte	0x3f
	.zero		1


	//   ....[55]....
        /*03e0*/ 	.word	0x000093c0
        /*03e4*/ 	.word	0x00000007
        /*03e8*/ 	.word	0x00000000
        /*03ec*/ 	.short	0x010a
        /*03ee*/ 	.byte	0x3f
	.zero		1


	//   ....[56]....
        /*03f0*/ 	.word	0x00009450
        /*03f4*/ 	.word	0x00000006
        /*03f8*/ 	.word	0x00000000
        /*03fc*/ 	.short	0x010a
        /*03fe*/ 	.byte	0x3f
	.zero		1


	//   ....[57]....
        /*0400*/ 	.word	0x000094e0
        /*0404*/ 	.word	0x00000009
        /*0408*/ 	.word	0x00000000
        /*040c*/ 	.short	0x010a
        /*040e*/ 	.byte	0x3f
	.zero		1


	//   ....[58]....
        /*0410*/ 	.word	0x00009570
        /*0414*/ 	.word	0x00000006
        /*0418*/ 	.word	0x00000000
        /*041c*/ 	.short	0x010a
        /*041e*/ 	.byte	0x3f
	.zero		1


	//   ....[59]....
        /*0420*/ 	.word	0x00009600
        /*0424*/ 	.word	0x00000009
        /*0428*/ 	.word	0x00000000
        /*042c*/ 	.short	0x010a
        /*042e*/ 	.byte	0x3f
	.zero		1


	//   ....[60]....
        /*0430*/ 	.word	0x00009690
        /*0434*/ 	.word	0x00000006
        /*0438*/ 	.word	0x00000000
        /*043c*/ 	.short	0x010a
        /*043e*/ 	.byte	0x3f
	.zero		1


	//   ....[61]....
        /*0440*/ 	.word	0x00009720
        /*0444*/ 	.word	0x00000009
        /*0448*/ 	.word	0x00000000
        /*044c*/ 	.short	0x010a
        /*044e*/ 	.byte	0x3f
	.zero		1


	//   ....[62]....
        /*0450*/ 	.word	0x000097b0
        /*0454*/ 	.word	0x00000006
        /*0458*/ 	.word	0x00000000
        /*045c*/ 	.short	0x010a
        /*045e*/ 	.byte	0x3f
	.zero		1


	//   ....[63]....
        /*0460*/ 	.word	0x00009840
        /*0464*/ 	.word	0x00000009
        /*0468*/ 	.word	0x00000000
        /*046c*/ 	.short	0x010a
        /*046e*/ 	.byte	0x3f
	.zero		1


	//   ....[64]....
        /*0470*/ 	.word	0x000098d0
        /*0474*/ 	.word	0x00000006
        /*0478*/ 	.word	0x00000000
        /*047c*/ 	.short	0x010a
        /*047e*/ 	.byte	0x3f
	.zero		1


	//   ....[65]....
        /*0480*/ 	.word	0x00009960
        /*0484*/ 	.word	0x00000009
        /*0488*/ 	.word	0x00000000
        /*048c*/ 	.short	0x010a
        /*048e*/ 	.byte	0x3f
	.zero		1


	//   ....[66]....
        /*0490*/ 	.word	0x000099f0
        /*0494*/ 	.word	0x00000006
        /*0498*/ 	.word	0x00000000
        /*049c*/ 	.short	0x010a
        /*049e*/ 	.byte	0x3f
	.zero		1


	//   ....[67]....
        /*04a0*/ 	.word	0x00009a80
        /*04a4*/ 	.word	0x00000009
        /*04a8*/ 	.word	0x00000000
        /*04ac*/ 	.short	0x010a
        /*04ae*/ 	.byte	0x3f
	.zero		1


	//   ....[68]....
        /*04b0*/ 	.word	0x00009b10
        /*04b4*/ 	.word	0x00000006
        /*04b8*/ 	.word	0x00000000
        /*04bc*/ 	.short	0x010a
        /*04be*/ 	.byte	0x3f
	.zero		1


	//   ....[69]....
        /*04c0*/ 	.word	0x00009ba0
        /*04c4*/ 	.word	0x00000009
        /*04c8*/ 	.word	0x00000000
        /*04cc*/ 	.short	0x010a
        /*04ce*/ 	.byte	0x3f
	.zero		1


	//   ....[70]....
        /*04d0*/ 	.word	0x00009c30
        /*04d4*/ 	.word	0x00000006
        /*04d8*/ 	.word	0x00000000
        /*04dc*/ 	.short	0x010a
        /*04de*/ 	.byte	0x3f
	.zero		1


	//   ....[71]....
        /*04e0*/ 	.word	0x00009cc0
        /*04e4*/ 	.word	0x00000009
        /*04e8*/ 	.word	0x00000000
        /*04ec*/ 	.short	0x010a
        /*04ee*/ 	.byte	0x3f
	.zero		1


	//   ....[72]....
        /*04f0*/ 	.word	0x00009d50
        /*04f4*/ 	.word	0x00000006
        /*04f8*/ 	.word	0x00000000
        /*04fc*/ 	.short	0x010a
        /*04fe*/ 	.byte	0x3f
	.zero		1


	//   ....[73]....
        /*0500*/ 	.word	0x00009de0
        /*0504*/ 	.word	0x00000009
        /*0508*/ 	.word	0x00000000
        /*050c*/ 	.short	0x010a
        /*050e*/ 	.byte	0x3f
	.zero		1


	//   ....[74]....
        /*0510*/ 	.word	0x00009e70
        /*0514*/ 	.word	0x00000006
        /*0518*/ 	.word	0x00000000
        /*051c*/ 	.short	0x010a
        /*051e*/ 	.byte	0x3f
	.zero		1


	//   ....[75]....
        /*0520*/ 	.word	0x00009f00
        /*0524*/ 	.word	0x00000003
        /*0528*/ 	.word	0x00000000
        /*052c*/ 	.short	0x010a
        /*052e*/ 	.byte	0x3f
	.zero		1


	//   ....[76]....
        /*0530*/ 	.word	0x00009f70
        /*0534*/ 	.word	0x0000000b
        /*0538*/ 	.word	0x00000000
        /*053c*/ 	.short	0x010a
        /*053e*/ 	.byte	0x3f
	.zero		1


	//   ....[77]....
        /*0540*/ 	.word	0x00009fd0
        /*0544*/ 	.word	0x0000000c
        /*0548*/ 	.word	0x00000000
        /*054c*/ 	.short	0x010a
        /*054e*/ 	.byte	0x3f
	.zero		1


	//   ....[78]....
        /*0550*/ 	.word	0x0000a0a0
        /*0554*/ 	.word	0x00000013
        /*0558*/ 	.word	0x000000b0
        /*055c*/ 	.short	0x010a
        /*055e*/ 	.byte	0x3f
	.zero		1


	//   ....[79]....
        /*0560*/ 	.word	0x0000a180
        /*0564*/ 	.word	0x00000006
        /*0568*/ 	.word	0x00000000
        /*056c*/ 	.short	0x010a
        /*056e*/ 	.byte	0x3f
	.zero		1


	//   ....[80]....
        /*0570*/ 	.word	0x0000a1d0
        /*0574*/ 	.word	0x00000007
        /*0578*/ 	.word	0x00000000
        /*057c*/ 	.short	0x010a
        /*057e*/ 	.byte	0x3f
	.zero		1


	//   ....[81]....
        /*0580*/ 	.word	0x0000a220
        /*0584*/ 	.word	0x00000006
        /*0588*/ 	.word	0x00000000
        /*058c*/ 	.short	0x010a
        /*058e*/ 	.byte	0x3f
	.zero		1


	//   ....[82]....
        /*0590*/ 	.word	0x0000a270
        /*0594*/ 	.word	0x00000009
        /*0598*/ 	.word	0x00000000
        /*059c*/ 	.short	0x010a
        /*059e*/ 	.byte	0x3f
	.zero		1


	//   ....[83]....
        /*05a0*/ 	.word	0x0000a2c0
        /*05a4*/ 	.word	0x00000006
        /*05a8*/ 	.word	0x00000000
        /*05ac*/ 	.short	0x010a
        /*05ae*/ 	.byte	0x3f
	.zero		1


	//   ....[84]....
        /*05b0*/ 	.word	0x0000a310
        /*05b4*/ 	.word	0x00000009
        /*05b8*/ 	.word	0x00000000
        /*05bc*/ 	.short	0x010a
        /*05be*/ 	.byte	0x3f
	.zero		1


	//   ....[85]....
        /*05c0*/ 	.word	0x0000a360
        /*05c4*/ 	.word	0x00000006
        /*05c8*/ 	.word	0x00000000
        /*05cc*/ 	.short	0x010a
        /*05ce*/ 	.byte	0x3f
	.zero		1


	//   ....[86]....
        /*05d0*/ 	.word	0x0000a3b0
        /*05d4*/ 	.word	0x00000009
        /*05d8*/ 	.word	0x00000000
        /*05dc*/ 	.short	0x010a
        /*05de*/ 	.byte	0x3f
	.zero		1


	//   ....[87]....
        /*05e0*/ 	.word	0x0000a400
        /*05e4*/ 	.word	0x00000006
        /*05e8*/ 	.word	0x00000000
        /*05ec*/ 	.short	0x010a
        /*05ee*/ 	.byte	0x3f
	.zero		1


	//   ....[88]....
        /*05f0*/ 	.word	0x0000a450
        /*05f4*/ 	.word	0x00000009
        /*05f8*/ 	.word	0x00000000
        /*05fc*/ 	.short	0x010a
        /*05fe*/ 	.byte	0x3f
	.zero		1


	//   ....[89]....
        /*0600*/ 	.word	0x0000a4a0
        /*0604*/ 	.word	0x00000006
        /*0608*/ 	.word	0x00000000
        /*060c*/ 	.short	0x010a
        /*060e*/ 	.byte	0x3f
	.zero		1


	//   ....[90]....
        /*0610*/ 	.word	0x0000a4f0
        /*0614*/ 	.word	0x00000009
        /*0618*/ 	.word	0x00000000
        /*061c*/ 	.short	0x010a
        /*061e*/ 	.byte	0x3f
	.zero		1


	//   ....[91]....
        /*0620*/ 	.word	0x0000a540
        /*0624*/ 	.word	0x00000006
        /*0628*/ 	.word	0x00000000
        /*062c*/ 	.short	0x010a
        /*062e*/ 	.byte	0x3f
	.zero		1


	//   ....[92]....
        /*0630*/ 	.word	0x0000a590
        /*0634*/ 	.word	0x00000009
        /*0638*/ 	.word	0x00000000
        /*063c*/ 	.short	0x010a
        /*063e*/ 	.byte	0x3f
	.zero		1


	//   ....[93]....
        /*0640*/ 	.word	0x0000a5e0
        /*0644*/ 	.word	0x00000006
        /*0648*/ 	.word	0x00000000
        /*064c*/ 	.short	0x010a
        /*064e*/ 	.byte	0x3f
	.zero		1


	//   ....[94]....
        /*0650*/ 	.word	0x0000a630
        /*0654*/ 	.word	0x00000009
        /*0658*/ 	.word	0x00000000
        /*065c*/ 	.short	0x010a
        /*065e*/ 	.byte	0x3f
	.zero		1


	//   ....[95]....
        /*0660*/ 	.word	0x0000a680
        /*0664*/ 	.word	0x00000006
        /*0668*/ 	.word	0x00000000
        /*066c*/ 	.short	0x010a
        /*066e*/ 	.byte	0x3f
	.zero		1


	//   ....[96]....
        /*0670*/ 	.word	0x0000a6d0
        /*0674*/ 	.word	0x00000009
        /*0678*/ 	.word	0x00000000
        /*067c*/ 	.short	0x010a
        /*067e*/ 	.byte	0x3f
	.zero		1


	//   ....[97]....
        /*0680*/ 	.word	0x0000a720
        /*0684*/ 	.word	0x00000006
        /*0688*/ 	.word	0x00000000
        /*068c*/ 	.short	0x010a
        /*068e*/ 	.byte	0x3f
	.zero		1


	//   ....[98]....
        /*0690*/ 	.word	0x0000a770
        /*0694*/ 	.word	0x00000009
        /*0698*/ 	.word	0x00000000
        /*069c*/ 	.short	0x010a
        /*069e*/ 	.byte	0x3f
	.zero		1


	//   ....[99]....
        /*06a0*/ 	.word	0x0000a7c0
        /*06a4*/ 	.word	0x00000006
        /*06a8*/ 	.word	0x00000000
        /*06ac*/ 	.short	0x010a
        /*06ae*/ 	.byte	0x3f
	.zero		1


	//----- nvinfo : EIATTR_NUM_MBARRIERS
	.align		4
.L_28:
        /*06b0*/ 	.byte	0x03, 0x38
        /*06b2*/ 	.short	0x002e


	//----- nvinfo : EIATTR_EXIT_INSTR_OFFSETS
	.align		4
        /*06b4*/ 	.byte	0x04, 0x1c
        /*06b6*/ 	.short	(.L_30 - .L_29)


	//   ....[0]....
.L_29:
        /*06b8*/ 	.word	0x00000840


	//   ....[1]....
        /*06bc*/ 	.word	0x00001100


	//   ....[2]....
        /*06c0*/ 	.word	0x00007f00


	//   ....[3]....
        /*06c4*/ 	.word	0x00008530


	//   ....[4]....
        /*06c8*/ 	.word	0x00009f50


	//----- nvinfo : EIATTR_MAX_THREADS
	.align		4
.L_30:
        /*06cc*/ 	.byte	0x04, 0x05
        /*06ce*/ 	.short	(.L_32 - .L_31)
.L_31:
        /*06d0*/ 	.word	0x00000180
        /*06d4*/ 	.word	0x00000001
        /*06d8*/ 	.word	0x00000001


	//----- nvinfo : EIATTR_CRS_STACK_SIZE
	.align		4
.L_32:
        /*06dc*/ 	.byte	0x04, 0x1e
        /*06de*/ 	.short	(.L_34 - .L_33)
.L_33:
        /*06e0*/ 	.word	0x00000000


	//----- nvinfo : EIATTR_CBANK_PARAM_SIZE
	.align		4
.L_34:
        /*06e4*/ 	.byte	0x03, 0x19
        /*06e6*/ 	.short	0x0470


	//----- nvinfo : EIATTR_PARAM_CBANK
	.align		4
        /*06e8*/ 	.byte	0x04, 0x0a
        /*06ea*/ 	.short	(.L_36 - .L_35)
	.align		4
.L_35:
        /*06ec*/ 	.word	index@(.nv.constant0._ZN7cutlass13device_kernelINS_4gemm6kernel13GemmUniversalIN4cute5tupleIJiiiiEEENS1_10collective13CollectiveMmaINS1_37MainloopSm90TmaGmmaWarpSpecializedFP8ILi22ENS5_IJNS4_1CILi1EEESB_SB_EEENS1_35KernelTmaWarpSpecializedCooperativeEEENS5_IJNSA_ILi256EEENSA_ILi64EEENSA_ILi32EEEEEENS_12float_e5m2_tENS5_IJlSB_lEEESJ_SK_NS4_8TiledMMAINS4_8MMA_AtomIJNS4_4SM904GMMA30MMA_64x64x32_F32E5M2E5M2_SS_TNILNSO_7ScaleInE1ELSQ_1EEEEEENS4_6LayoutINS5_IJNSA_ILi2EEESB_SB_EEENS5_IJSB_NSA_ILi0EEESW_EEEEENS5_IJNS4_10UnderscoreESZ_SZ_EEEEENS4_13SM90_TMA_LOADENS4_14ComposedLayoutINS4_7SwizzleILi1ELi4ELi3EEENS4_18smem_ptr_flag_bitsILi8EEENST_INS5_IJNSA_ILi8EEESH_EEENS5_IJSH_SB_EEEEEEEvNS4_8identityES12_S1C_vS1D_EENS_8epilogue10collective6detail29Sm90TmaWarpSpecializedAdapterINS1G_15DefaultEpilogueISJ_SK_SK_NS1F_6thread17LinearCombinationISJ_Li1EffLNS1K_9ScaleType4KindE0ELNS_15FloatRoundStyleE2ESJ_EENS1_15EpilogueDefaultEEEEEvvEEEEvNT_6ParamsE)
        /*06f0*/ 	.short	0x0210
        /*06f2*/ 	.short	0x0470


	//----- nvinfo : EIATTR_SW_WAR
	.align		4
.L_36:
        /*06f4*/ 	.byte	0x04, 0x36
        /*06f6*/ 	.short	(.L_38 - .L_37)
.L_37:
        /*06f8*/ 	.word	0x00000008
.L_38:


//--------------------- .nv.callgraph             --------------------------
	.section	.nv.callgraph,"",@"SHT_CUDA_CALLGRAPH"
	.align	4
	.sectionentsize	8
	.align		4
        /*0000*/ 	.word	0x00000000
	.align		4
        /*0004*/ 	.word	0xffffffff
	.align		4
        /*0008*/ 	.word	0x00000000
	.align		4
        /*000c*/ 	.word	0xfffffffe
	.align		4
        /*0010*/ 	.word	0x00000000
	.align		4
        /*0014*/ 	.word	0xfffffffd
	.align		4
        /*0018*/ 	.word	0x00000000
	.align		4
        /*001c*/ 	.word	0xfffffffc


//--------------------- .nv.constant4             --------------------------
	.section	.nv.constant4,"a",@progbits
	.align	8
	.align		8
.nv.constant4:
        /*0000*/ 	.dword	_ZN40_INTERNAL_cb18fd85_4_k_cu_6bfa99c7_239414cuda3std3__45__cpo5beginE
	.align		8
        /*0008*/ 	.dword	_ZN40_INTERNAL_cb18fd85_4_k_cu_6bfa99c7_239414cuda3std3__45__cpo3endE
	.align		8
        /*0010*/ 	.dword	_ZN40_INTERNAL_cb18fd85_4_k_cu_6bfa99c7_239414cuda3std3__45__cpo6cbeginE
	.align		8
        /*0018*/ 	.dword	_ZN40_INTERNAL_cb18fd85_4_k_cu_6bfa99c7_239414cuda3std3__45__cpo4cendE
	.align		8
        /*0020*/ 	.dword	_ZN40_INTERNAL_cb18fd85_4_k_cu_6bfa99c7_239414cuda3std3__442_GLOBAL__N__cb18fd85_4_k_cu_6bfa99c7_239416ignoreE
	.align		8
        /*0028*/ 	.dword	_ZN40_INTERNAL_cb18fd85_4_k_cu_6bfa99c7_239414cuda3std3__419piecewise_constructE
	.align		8
        /*0030*/ 	.dword	_ZN40_INTERNAL_cb18fd85_4_k_cu_6bfa99c7_239414cuda3std3__48in_placeE
	.align		8
        /*0038*/ 	.dword	_ZN40_INTERNAL_cb18fd85_4_k_cu_6bfa99c7_239414cuda3std6ranges3__45__cpo4swapE
	.align		8
        /*0040*/ 	.dword	_ZN40_INTERNAL_cb18fd85_4_k_cu_6bfa99c7_239414cuda3std6ranges3__45__cpo9iter_moveE
	.align		8
        /*0048*/ 	.dword	_ZN40_INTERNAL_cb18fd85_4_k_cu_6bfa99c7_239414cute7productE
	.align		8
        /*0050*/ 	.dword	_ZN40_INTERNAL_cb18fd85_4_k_cu_6bfa99c7_239414cute1_E


//--------------------- .text._ZN7cutlass13device_kernelINS_4gemm6kernel13GemmUniversalIN4cute5tupleIJiiiiEEENS1_10collective13CollectiveMmaINS1_37MainloopSm90TmaGmmaWarpSpecializedFP8ILi22ENS5_IJNS4_1CILi1EEESB_SB_EEENS1_35KernelTmaWarpSpecializedCooperativeEEENS5_IJNSA_ILi256EEENSA_ILi64EEENSA_ILi32EEEEEENS_12float_e5m2_tENS5_IJlSB_lEEESJ_SK_NS4_8TiledMMAINS4_8MMA_AtomIJNS4_4SM904GMMA30MMA_64x64x32_F32E5M2E5M2_SS_TNILNSO_7ScaleInE1ELSQ_1EEEEEENS4_6LayoutINS5_IJNSA_ILi2EEESB_SB_EEENS5_IJSB_NSA_ILi0EEESW_EEEEENS5_IJNS4_10UnderscoreESZ_SZ_EEEEENS4_13SM90_TMA_LOADENS4_14ComposedLayoutINS4_7SwizzleILi1ELi4ELi3EEENS4_18smem_ptr_flag_bitsILi8EEENST_INS5_IJNSA_ILi8EEESH_EEENS5_IJSH_SB_EEEEEEEvNS4_8identityES12_S1C_vS1D_EENS_8epilogue10collective6detail29Sm90TmaWarpSpecializedAdapterINS1G_15DefaultEpilogueISJ_SK_SK_NS1F_6thread17LinearCombinationISJ_Li1EffLNS1K_9ScaleType4KindE0ELNS_15FloatRoundStyleE2ESJ_EENS1_15EpilogueDefaultEEEEEvvEEEEvNT_6ParamsE --------------------------
	.section	.text._ZN7cutlass13device_kernelINS_4gemm6kernel13GemmUniversalIN4cute5tupleIJiiiiEEENS1_10collective13CollectiveMmaINS1_37MainloopSm90TmaGmmaWarpSpecializedFP8ILi22ENS5_IJNS4_1CILi1EEESB_SB_EEENS1_35KernelTmaWarpSpecializedCooperativeEEENS5_IJNSA_ILi256EEENSA_ILi64EEENSA_ILi32EEEEEENS_12float_e5m2_tENS5_IJlSB_lEEESJ_SK_NS4_8TiledMMAINS4_8MMA_AtomIJNS4_4SM904GMMA30MMA_64x64x32_F32E5M2E5M2_SS_TNILNSO_7ScaleInE1ELSQ_1EEEEEENS4_6LayoutINS5_IJNSA_ILi2EEESB_SB_EEENS5_IJSB_NSA_ILi0EEESW_EEEEENS5_IJNS4_10UnderscoreESZ_SZ_EEEEENS4_13SM90_TMA_LOADENS4_14ComposedLayoutINS4_7SwizzleILi1ELi4ELi3EEENS4_18smem_ptr_flag_bitsILi8EEENST_INS5_IJNSA_ILi8EEESH_EEENS5_IJSH_SB_EEEEEEEvNS4_8identityES12_S1C_vS1D_EENS_8epilogue10collective6detail29Sm90TmaWarpSpecializedAdapterINS1G_15DefaultEpilogueISJ_SK_SK_NS1F_6thread17LinearCombinationISJ_Li1EffLNS1K_9ScaleType4KindE0ELNS_15FloatRoundStyleE2ESJ_EENS1_15EpilogueDefaultEEEEEvvEEEEvNT_6ParamsE,"ax",@progbits
	.align	128
.text._ZN7cutlass13device_kernelINS_4gemm6kernel13GemmUniversalIN4cute5tupleIJiiiiEEENS1_10collective13CollectiveMmaINS1_37MainloopSm90TmaGmmaWarpSpecializedFP8ILi22ENS5_IJNS4_1CILi1EEESB_SB_EEENS1_35KernelTmaWarpSpecializedCooperativeEEENS5_IJNSA_ILi256EEENSA_ILi64EEENSA_ILi32EEEEEENS_12float_e5m2_tENS5_IJlSB_lEEESJ_SK_NS4_8TiledMMAINS4_8MMA_AtomIJNS4_4SM904GMMA30MMA_64x64x32_F32E5M2E5M2_SS_TNILNSO_7ScaleInE1ELSQ_1EEEEEENS4_6LayoutINS5_IJNSA_ILi2EEESB_SB_EEENS5_IJSB_NSA_ILi0EEESW_EEEEENS5_IJNS4_10UnderscoreESZ_SZ_EEEEENS4_13SM90_TMA_LOADENS4_14ComposedLayoutINS4_7SwizzleILi1ELi4ELi3EEENS4_18smem_ptr_flag_bitsILi8EEENST_INS5_IJNSA_ILi8EEESH_EEENS5_IJSH_SB_EEEEEEEvNS4_8identityES12_S1C_vS1D_EENS_8epilogue10collective6detail29Sm90TmaWarpSpecializedAdapterINS1G_15DefaultEpilogueISJ_SK_SK_NS1F_6thread17LinearCombinationISJ_Li1EffLNS1K_9ScaleType4KindE0ELNS_15FloatRoundStyleE2ESJ_EENS1_15EpilogueDefaultEEEEEvvEEEEvNT_6ParamsE:
        .type           _ZN7cutlass13device_kernelINS_4gemm6kernel13GemmUniversalIN4cute5tupleIJiiiiEEENS1_10collective13CollectiveMmaINS1_37MainloopSm90TmaGmmaWarpSpecializedFP8ILi22ENS5_IJNS4_1CILi1EEESB_SB_EEENS1_35KernelTmaWarpSpecializedCooperativeEEENS5_IJNSA_ILi256EEENSA_ILi64EEENSA_ILi32EEEEEENS_12float_e5m2_tENS5_IJlSB_lEEESJ_SK_NS4_8TiledMMAINS4_8MMA_AtomIJNS4_4SM904GMMA30MMA_64x64x32_F32E5M2E5M2_SS_TNILNSO_7ScaleInE1ELSQ_1EEEEEENS4_6LayoutINS5_IJNSA_ILi2EEESB_SB_EEENS5_IJSB_NSA_ILi0EEESW_EEEEENS5_IJNS4_10UnderscoreESZ_SZ_EEEEENS4_13SM90_TMA_LOADENS4_14ComposedLayoutINS4_7SwizzleILi1ELi4ELi3EEENS4_18smem_ptr_flag_bitsILi8EEENST_INS5_IJNSA_ILi8EEESH_EEENS5_IJSH_SB_EEEEEEEvNS4_8identityES12_S1C_vS1D_EENS_8epilogue10collective6detail29Sm90TmaWarpSpecializedAdapterINS1G_15DefaultEpilogueISJ_SK_SK_NS1F_6thread17LinearCombinationISJ_Li1EffLNS1K_9ScaleType4KindE0ELNS_15FloatRoundStyleE2ESJ_EENS1_15EpilogueDefaultEEEEEvvEEEEvNT_6ParamsE,@function
        .size           _ZN7cutlass13device_kernelINS_4gemm6kernel13GemmUniversalIN4cute5tupleIJiiiiEEENS1_10collective13CollectiveMmaINS1_37MainloopSm90TmaGmmaWarpSpecializedFP8ILi22ENS5_IJNS4_1CILi1EEESB_SB_EEENS1_35KernelTmaWarpSpecializedCooperativeEEENS5_IJNSA_ILi256EEENSA_ILi64EEENSA_ILi32EEEEEENS_12float_e5m2_tENS5_IJlSB_lEEESJ_SK_NS4_8TiledMMAINS4_8MMA_AtomIJNS4_4SM904GMMA30MMA_64x64x32_F32E5M2E5M2_SS_TNILNSO_7ScaleInE1ELSQ_1EEEEEENS4_6LayoutINS5_IJNSA_ILi2EEESB_SB_EEENS5_IJSB_NSA_ILi0EEESW_EEEEENS5_IJNS4_10UnderscoreESZ_SZ_EEEEENS4_13SM90_TMA_LOADENS4_14ComposedLayoutINS4_7SwizzleILi1ELi4ELi3EEENS4_18smem_ptr_flag_bitsILi8EEENST_INS5_IJNSA_ILi8EEESH_EEENS5_IJSH_SB_EEEEEEEvNS4_8identityES12_S1C_vS1D_EENS_8epilogue10collective6detail29Sm90TmaWarpSpecializedAdapterINS1G_15DefaultEpilogueISJ_SK_SK_NS1F_6thread17LinearCombinationISJ_Li1EffLNS1K_9ScaleType4KindE0ELNS_15FloatRoundStyleE2ESJ_EENS1_15EpilogueDefaultEEEEEvvEEEEvNT_6ParamsE,(.L_x_238 - _ZN7cutlass13device_kernelINS_4gemm6kernel13GemmUniversalIN4cute5tupleIJiiiiEEENS1_10collective13CollectiveMmaINS1_37MainloopSm90TmaGmmaWarpSpecializedFP8ILi22ENS5_IJNS4_1CILi1EEESB_SB_EEENS1_35KernelTmaWarpSpecializedCooperativeEEENS5_IJNSA_ILi256EEENSA_ILi64EEENSA_ILi32EEEEEENS_12float_e5m2_tENS5_IJlSB_lEEESJ_SK_NS4_8TiledMMAINS4_8MMA_AtomIJNS4_4SM904GMMA30MMA_64x64x32_F32E5M2E5M2_SS_TNILNSO_7ScaleInE1ELSQ_1EEEEEENS4_6LayoutINS5_IJNSA_ILi2EEESB_SB_EEENS5_IJSB_NSA_ILi0EEESW_EEEEENS5_IJNS4_10UnderscoreESZ_SZ_EEEEENS4_13SM90_TMA_LOADENS4_14ComposedLayoutINS4_7SwizzleILi1ELi4ELi3EEENS4_18smem_ptr_flag_bitsILi8EEENST_INS5_IJNSA_ILi8EEESH_EEENS5_IJSH_SB_EEEEEEEvNS4_8identityES12_S1C_vS1D_EENS_8epilogue10collective6detail29Sm90TmaWarpSpecializedAdapterINS1G_15DefaultEpilogueISJ_SK_SK_NS1F_6thread17LinearCombinationISJ_Li1EffLNS1K_9ScaleType4KindE0ELNS_15FloatRoundStyleE2ESJ_EENS1_15EpilogueDefaultEEEEEvvEEEEvNT_6ParamsE)
        .other          _ZN7cutlass13device_kernelINS_4gemm6kernel13GemmUniversalIN4cute5tupleIJiiiiEEENS1_10collective13CollectiveMmaINS1_37MainloopSm90TmaGmmaWarpSpecializedFP8ILi22ENS5_IJNS4_1CILi1EEESB_SB_EEENS1_35KernelTmaWarpSpecializedCooperativeEEENS5_IJNSA_ILi256EEENSA_ILi64EEENSA_ILi32EEEEEENS_12float_e5m2_tENS5_IJlSB_lEEESJ_SK_NS4_8TiledMMAINS4_8MMA_AtomIJNS4_4SM904GMMA30MMA_64x64x32_F32E5M2E5M2_SS_TNILNSO_7ScaleInE1ELSQ_1EEEEEENS4_6LayoutINS5_IJNSA_ILi2EEESB_SB_EEENS5_IJSB_NSA_ILi0EEESW_EEEEENS5_IJNS4_10UnderscoreESZ_SZ_EEEEENS4_13SM90_TMA_LOADENS4_14ComposedLayoutINS4_7SwizzleILi1ELi4ELi3EEENS4_18smem_ptr_flag_bitsILi8EEENST_INS5_IJNSA_ILi8EEESH_EEENS5_IJSH_SB_EEEEEEEvNS4_8identityES12_S1C_vS1D_EENS_8epilogue10collective6detail29Sm90TmaWarpSpecializedAdapterINS1G_15DefaultEpilogueISJ_SK_SK_NS1F_6thread17LinearCombinationISJ_Li1EffLNS1K_9ScaleType4KindE0ELNS_15FloatRoundStyleE2ESJ_EENS1_15EpilogueDefaultEEEEEvvEEEEvNT_6ParamsE,@"STO_CUDA_ENTRY STV_DEFAULT"
_ZN7cutlass13device_kernelINS_4gemm6kernel13GemmUniversalIN4cute5tupleIJiiiiEEENS1_10collective13CollectiveMmaINS1_37MainloopSm90TmaGmmaWarpSpecializedFP8ILi22ENS5_IJNS4_1CILi1EEESB_SB_EEENS1_35KernelTmaWarpSpecializedCooperativeEEENS5_IJNSA_ILi256EEENSA_ILi64EEENSA_ILi32EEEEEENS_12float_e5m2_tENS5_IJlSB_lEEESJ_SK_NS4_8TiledMMAINS4_8MMA_AtomIJNS4_4SM904GMMA30MMA_64x64x32_F32E5M2E5M2_SS_TNILNSO_7ScaleInE1ELSQ_1EEEEEENS4_6LayoutINS5_IJNSA_ILi2EEESB_SB_EEENS5_IJSB_NSA_ILi0EEESW_EEEEENS5_IJNS4_10UnderscoreESZ_SZ_EEEEENS4_13SM90_TMA_LOADENS4_14ComposedLayoutINS4_7SwizzleILi1ELi4ELi3EEENS4_18smem_ptr_flag_bitsILi8EEENST_INS5_IJNSA_ILi8EEESH_EEENS5_IJSH_SB_EEEEEEEvNS4_8identityES12_S1C_vS1D_EENS_8epilogue10collective6detail29Sm90TmaWarpSpecializedAdapterINS1G_15DefaultEpilogueISJ_SK_SK_NS1F_6thread17LinearCombinationISJ_Li1EffLNS1K_9ScaleType4KindE0ELNS_15FloatRoundStyleE2ESJ_EENS1_15EpilogueDefaultEEEEEvvEEEEvNT_6ParamsE:
[----:B------:R-:W-:Y:S01]  /*0000*/  LDC R1, c[0x0][0x28] ;  /* 0x00000a00ff017b82 */ /* 0x000fe20000000800 */
[----:B------:R-:W0:Y:S01]  /*0010*/  S2R R0, SR_TID.X ;  /* 0x0000000000007919 */ /* 0x000e220000002100 */
[----:B------:R-:W-:Y:S01]  /*0020*/  ELECT P0, URZ, PT ;  /* 0x00000000003f782f */ /* 0x000fe20003800000 */
[----:B------:R-:W-:Y:S01]  /*0030*/  BSSY B0, `(.L_x_0) ;  /* 0x000000f000007945 */ /* 0x000fe20003800000 */
[--C-:B0-----:R-:W-:Y:S02]  /*0040*/  SHF.R.U32.HI R2, RZ, 0x5, R0.reuse ;  /* 0x00000005ff027819 */ /* 0x101fe40000011600 */
[----:B------:R-:W-:-:S03]  /*0050*/  SHF.R.U32.HI R3, RZ, 0x7, R0 ;  /* 0x00000007ff037819 */ /* 0x000fc60000011600 */
[----:B------:R-:W0:Y:S04]  /*0060*/  SHFL.IDX PT, R5, R2, RZ, 0x1f ;  /* 0x00001fff02057589 */ /* 0x000e2800000e0000 */
[----:B------:R1:W2:Y:S01]  /*0070*/  SHFL.IDX PT, R6, R3, RZ, 0x1f ;  /* 0x00001fff03067589 */ /* 0x0002a200000e0000 */
[----:B0-----:R-:W-:-:S13]  /*0080*/  ISETP.NE.OR P0, PT, R5, RZ, !P0 ;  /* 0x000000ff0500720c */ /* 0x001fda0004705670 */
[----:B-12---:R-:W-:Y:S05]  /*0090*/  @P0 BRA `(.L_x_1) ;  /* 0x0000000000200947 */ /* 0x006fea0003800000 */
[----:B------:R-:W-:Y:S02]  /*00a0*/  ULDC.64 UR4, c[0x0][0x198] ;  /* 0x0000660000047ab9 */ /* 0x000fe40000000a00 */
[----:B------:R-:W-:Y:S02]  /*00b0*/  UIADD3 UR6, UP0, UR4, 0xf0, URZ ;  /* 0x000000f004067890 */ /* 0x000fe4000ff1e03f */
[----:B------:R-:W-:Y:S02]  /*00c0*/  UIADD3 UR4, UP1, UR4, 0x1f0, URZ ;  /* 0x000001f004047890 */ /* 0x000fe4000ff3e03f */
[----:B------:R-:W-:Y:S02]  /*00d0*/  UIADD3.X UR7, URZ, UR5, URZ, UP0, !UPT ;  /* 0x000000053f077290 */ /* 0x000fe400087fe43f */
[----:B------:R-:W-:-:S07]  /*00e0*/  UIADD3.X UR5, URZ, UR5, URZ, UP1, !UPT ;  /* 0x000000053f057290 */ /* 0x000fce0008ffe43f */
[----:B------:R0:W-:Y:S02]  /*00f0*/  UTMACCTL.PF [UR6] ;  /* 0x00000000060079b9 */ /* 0x0001e40008040000 */
[----:B------:R0:W-:Y:S02]  /*0100*/  UTMACCTL.PF [UR4] ;  /* 0x00000000040079b9 */ /* 0x0001e40008040000 */
[----:B0-----:R-:W-:Y:S01]  /*0110*/  NOP ;  /* 0x0000000000007918 */ /* 0x001fe20000000000 */
.L_x_1:
[----:B------:R-:W-:Y:S05]  /*0120*/  BSYNC B0 ;  /* 0x0000000000007941 */ /* 0x000fea0003800000 */
.L_x_0:
[----:B------:R-:W0:Y:S02]  /*0130*/  SHFL.IDX PT, R3, R2, RZ, 0x1f ;  /* 0x00001fff02037589 */ /* 0x000e2400000e0000 */
[----:B0-----:R-:W-:-:S13]  /*0140*/  ISETP.NE.AND P0, PT, R3, RZ, PT ;  /* 0x000000ff0300720c */ /* 0x001fda0003f05270 */
[----:B------:R-:W-:Y:S05]  /*0150*/  @P0 BRA `(.L_x_2) ;  /* 0x0000000000f40947 */ /* 0x000fea0003800000 */
[----:B------:R-:W-:Y:S01]  /*0160*/  ELECT P0, URZ, PT ;  /* 0x00000000003f782f */ /* 0x000fe20003800000 */
[----:B------:R-:W-:-:S12]  /*0170*/  BSSY B0, `(.L_x_2) ;  /* 0x000003b000007945 */ /* 0x000fd80003800000 */
[----:B------:R-:W-:Y:S05]  /*0180*/  @!P0 BRA `(.L_x_3) ;  /* 0x0000000000e48947 */ /* 0x000fea0003800000 */
[----:B------:R-:W0:Y:S01]  /*0190*/  S2UR UR8, SR_CgaCtaId ;  /* 0x00000000000879c3 */ /* 0x000e220000008800 */
[----:B------:R-:W-:Y:S01]  /*01a0*/  UMOV UR4, 0x400 ;  /* 0x0000040000047882 */ /* 0x000fe20000000000 */
[----:B------:R-:W-:Y:S01]  /*01b0*/  UMOV UR5, 0x1 ;  /* 0x0000000100057882 */ /* 0x000fe20000000000 */
[----:B------:R-:W-:Y:S02]  /*01c0*/  UMOV UR6, 0x100 ;  /* 0x0000010000067882 */ /* 0x000fe40000000000 */
[----:B------:R-:W-:-:S04]  /*01d0*/  UIADD3 UR6, -UR6, 0x100000, URZ ;  /* 0x0010000006067890 */ /* 0x000fc8000fffe13f */
[----:B------:R-:W-:Y:S02]  /*01e0*/  USHF.L.U32 UR7, UR6, 0xb, URZ ;  /* 0x0000000b06077899 */ /* 0x000fe4000800063f */
[----:B------:R-:W-:Y:S02]  /*01f0*/  USHF.L.U32 UR6, UR6, 0x1, URZ ;  /* 0x0000000106067899 */ /* 0x000fe4000800063f */
[----:B0-----:R-:W-:Y:S02]  /*0200*/  ULEA UR8, UR8, UR4, 0x18 ;  /* 0x0000000408087291 */ /* 0x001fe4000f8ec03f */
[----:B------:R-:W-:-:S04]  /*0210*/  UIADD3 UR4, -UR5, 0x100000, URZ ;  /* 0x0010000005047890 */ /* 0x000fc8000fffe13f */
[----:B------:R-:W-:Y:S02]  /*0220*/  USHF.L.U32 UR5, UR4, 0xb, URZ ;  /* 0x0000000b04057899 */ /* 0x000fe4000800063f */
[----:B------:R-:W-:Y:S01]  /*0230*/  USHF.L.U32 UR4, UR4, 0x1, URZ ;  /* 0x0000000104047899 */ /* 0x000fe2000800063f */
[----:B------:R-:W0:Y:S11]  /*0240*/  FENCE.VIEW.ASYNC.S ;  /* 0x00000000000073c6 */ /* 0x000e360000000000 */
[----:B0-----:R0:W1:Y:S01]  /*0250*/  SYNCS.EXCH.64 URZ, [UR8], UR4 ;  /* 0x00000004083f75b2 */ /* 0x0010620008000100 */
[----:B------:R0:W2:Y:S01]  /*0260*/  SYNCS.EXCH.64 URZ, [UR8+0xb0], UR6 ;  /* 0x0000b006083f75b2 */ /* 0x0000a20008000100 */
[----:B------:R0:W3:Y:S01]  /*0270*/  SYNCS.EXCH.64 URZ, [UR8+0x8], UR4 ;  /* 0x00000804083f75b2 */ /* 0x0000e20008000100 */
[----:B------:R0:W4:Y:S01]  /*0280*/  SYNCS.EXCH.64 URZ, [UR8+0xb8], UR6 ;  /* 0x0000b806083f75b2 */ /* 0x0001220008000100 */
[----:B------:R0:W0:Y:S01]  /*0290*/  SYNCS.EXCH.64 URZ, [UR8+0x10], UR4 ;  /* 0x00001004083f75b2 */ /* 0x0000220008000100 */
        /* <DEDUP_REMOVED lines=39> */
[----:B-1234-:R-:W-:Y:S01]  /*0510*/  NOP ;  /* 0x0000000000007918 */ /* 0x01efe20000000000 */
.L_x_3:
[----:B0-----:R-:W-:Y:S05]  /*0520*/  BSYNC B0 ;  /* 0x0000000000007941 */ /* 0x001fea0003800000 */
.L_x_2:
[----:B------:R-:W0:Y:S01]  /*0530*/  SHFL.IDX PT, R2, R2, RZ, 0x1f ;  /* 0x00001fff02027589 */ /* 0x000e2200000e0000 */
[----:B------:R-:W1:Y:S01]  /*0540*/  LDC R3, c[0x0][0x65c] ;  /* 0x00019700ff037b82 */ /* 0x000e620000000800 */
[----:B------:R-:W-:Y:S02]  /*0550*/  ELECT P0, URZ, PT ;  /* 0x00000000003f782f */ /* 0x000fe40003800000 */
[----:B------:R-:W-:Y:S01]  /*0560*/  SHF.R.S32.HI R4, RZ, 0x1f, R5 ;  /* 0x0000001fff047819 */ /* 0x000fe20000011405 */
[----:B------:R-:W2:Y:S01]  /*0570*/  S2R R10, SR_CTAID.Y ;  /* 0x00000000000a7919 */ /* 0x000ea20000002600 */
[----:B------:R-:W-:Y:S01]  /*0580*/  UMOV UR4, 0x20 ;  /* 0x0000002000047882 */ /* 0x000fe20000000000 */
[C---:B------:R-:W-:Y:S01]  /*0590*/  ISETP.NE.AND P2, PT, R6.reuse, RZ, PT ;  /* 0x000000ff0600720c */ /* 0x040fe20003f45270 */
[----:B------:R-:W-:Y:S01]  /*05a0*/  VIADD R11, R6, 0xffffffff ;  /* 0xffffffff060b7836 */ /* 0x000fe20000000000 */
[----:B------:R-:W3:Y:S01]  /*05b0*/  S2R R8, SR_CTAID.X ;  /* 0x0000000000087919 */ /* 0x000ee20000002500 */
[----:B------:R-:W-:Y:S01]  /*05c0*/  LEA.HI R4, R4, R5, RZ, 0x2 ;  /* 0x0000000504047211 */ /* 0x000fe200078f10ff */
[----:B------:R-:W-:Y:S01]  /*05d0*/  NOP ;  /* 0x0000000000007918 */ /* 0x000fe20000000000 */
[----:B------:R-:W-:Y:S01]  /*05e0*/  NOP ;  /* 0x0000000000007918 */ /* 0x000fe20000000000 */
[----:B------:R-:W-:-:S02]  /*05f0*/  ISETP.GE.U32.AND P1, PT, R11, 0x2, PT ;  /* 0x000000020b00780c */ /* 0x000fc40003f26070 */
[----:B------:R-:W-:-:S05]  /*0600*/  LOP3.LUT R4, R4, 0xfffffffc, RZ, 0xc0, !PT ;  /* 0xfffffffc04047812 */ /* 0x000fca00078ec0ff */
[----:B------:R-:W-:Y:S01]  /*0610*/  IMAD.IADD R5, R5, 0x1, -R4 ;  /* 0x0000000105057824 */ /* 0x000fe200078e0a04 */
[----:B0-----:R-:W-:Y:S02]  /*0620*/  ISETP.NE.OR P0, PT, R2, RZ, !P0 ;  /* 0x000000ff0200720c */ /* 0x001fe40004705670 */
[----:B-1----:R-:W-:-:S11]  /*0630*/  ISETP.NE.AND P3, PT, R3, 0x1, PT ;  /* 0x000000010300780c */ /* 0x002fd60003f65270 */
[----:B------:R-:W-:Y:S01]  /*0640*/  VOTEU.ALL UP0, P0 ;  /* 0x00000000003f7886 */ /* 0x000fe20000000000 */
[----:B------:R-:W-:Y:S01]  /*0650*/  VOTEU.ALL UP1, P0 ;  /* 0x00000000003f7886 */ /* 0x000fe20000020000 */
[----:B------:R-:W3:Y:S01]  /*0660*/  @P3 LDC R9, c[0x0][0x10] ;  /* 0x00000400ff093b82 */ /* 0x000ee20000000800 */
[----:B--2---:R-:W-:Y:S02]  /*0670*/  @P3 IMAD.MOV.U32 R2, RZ, RZ, R10 ;  /* 0x000000ffff023224 */ /* 0x004fe400078e000a */
[----:B------:R-:W-:Y:S01]  /*0680*/  @!UP0 UMOV UR6, 0x400 ;  /* 0x0000040000068882 */ /* 0x000fe20000000000 */
[----:B------:R-:W-:-:S04]  /*0690*/  @!UP0 UIADD3 UR4, -UR4, 0x100000, URZ ;  /* 0x0010000004048890 */ /* 0x000fc8000fffe13f */
[----:B------:R-:W-:Y:S02]  /*06a0*/  @!UP0 USHF.L.U32 UR5, UR4, 0xb, URZ ;  /* 0x0000000b04058899 */ /* 0x000fe4000800063f */
[----:B------:R-:W-:Y:S01]  /*06b0*/  @!UP0 USHF.L.U32 UR4, UR4, 0x1, URZ ;  /* 0x0000000104048899 */ /* 0x000fe2000800063f */
[----:B------:R-:W-:Y:S02]  /*06c0*/  @P3 IMAD.MOV.U32 R3, RZ, RZ, RZ ;  /* 0x000000ffff033224 */ /* 0x000fe400078e00ff */
[----:B------:R-:W-:Y:S01]  /*06d0*/  @P3 IMAD.MOV.U32 R13, RZ, RZ, RZ ;  /* 0x000000ffff0d3224 */ /* 0x000fe200078e00ff */
[----:B------:R-:W0:Y:S08]  /*06e0*/  @!UP0 S2UR UR7, SR_CgaCtaId ;  /* 0x00000000000789c3 */ /* 0x000e300000008800 */
[----:B------:R-:W1:Y:S01]  /*06f0*/  @!P3 LDC R7, c[0x0][0xc] ;  /* 0x00000300ff07bb82 */ /* 0x000e620000000800 */
[----:B---3--:R-:W-:-:S04]  /*0700*/  @P3 IMAD.WIDE.U32 R2, R8, R9, R2 ;  /* 0x0000000908023225 */ /* 0x008fc800078e0002 */
[----:B------:R-:W-:Y:S02]  /*0710*/  IMAD.MOV.U32 R9, RZ, RZ, RZ ;  /* 0x000000ffff097224 */ /* 0x000fe400078e00ff */
[----:B------:R-:W-:Y:S01]  /*0720*/  @P3 IMAD.IADD R3, R3, 0x1, R13 ;  /* 0x0000000103033824 */ /* 0x000fe200078e020d */
[----:B0-----:R-:W-:Y:S01]  /*0730*/  @!UP0 ULEA UR6, UR7, UR6, 0x18 ;  /* 0x0000000607068291 */ /* 0x001fe2000f8ec03f */
[----:B------:R-:W-:Y:S01]  /*0740*/  VOTEU.ALL UP0, P0 ;  /* 0x00000000003f7886 */ /* 0x000fe20000000000 */
[----:B------:R-:W-:-:S04]  /*0750*/  ISETP.NE.AND P0, PT, R5, 0x3, PT ;  /* 0x000000030500780c */ /* 0x000fc80003f05270 */
[----:B------:R-:W-:-:S04]  /*0760*/  ISETP.EQ.OR P0, PT, R5, RZ, !P0 ;  /* 0x000000ff0500720c */ /* 0x000fc80004702670 */
[----:B------:R-:W-:Y:S01]  /*0770*/  ISETP.EQ.AND P0, PT, R6, RZ, P0 ;  /* 0x000000ff0600720c */ /* 0x000fe20000702270 */
[----:B------:R-:W0:Y:S02]  /*0780*/  FENCE.VIEW.ASYNC.S ;  /* 0x00000000000073c6 */ /* 0x000e240000000000 */
[----:B0-----:R0:W2:Y:S01]  /*0790*/  @!UP0 SYNCS.EXCH.64 URZ, [UR6+0x170], UR4 ;  /* 0x00017004063f85b2 */ /* 0x0010a20008000100 */
[----:B-1----:R-:W-:Y:S01]  /*07a0*/  @!P3 IMAD.WIDE.U32 R6, R7, R10, R8 ;  /* 0x0000000a0706b225 */ /* 0x002fe200078e0008 */
[----:B------:R-:W-:-:S03]  /*07b0*/  SEL R4, RZ, 0x1, !P0 ;  /* 0x00000001ff047807 */ /* 0x000fc60004000000 */
[----:B------:R-:W-:Y:S02]  /*07c0*/  @!P3 IMAD.MOV.U32 R2, RZ, RZ, R6 ;  /* 0x000000ffff02b224 */ /* 0x000fe400078e0006 */
[----:B------:R-:W-:Y:S01]  /*07d0*/  @!P3 IMAD.MOV.U32 R3, RZ, RZ, R7 ;  /* 0x000000ffff03b224 */ /* 0x000fe200078e0007 */
[----:B------:R-:W-:Y:S01]  /*07e0*/  SEL R4, R4, 0x2, P1 ;  /* 0x0000000204047807 */ /* 0x000fe20000800000 */
[----:B------:R0:W2:Y:S01]  /*07f0*/  @!UP1 SYNCS.EXCH.64 URZ, [UR6+0x178], UR4 ;  /* 0x00017804063f95b2 */ /* 0x0000a20008000100 */
[----:B------:R-:W-:Y:S01]  /*0800*/  NOP ;  /* 0x0000000000007918 */ /* 0x000fe20000000000 */
[----:B--2---:R-:W-:Y:S06]  /*0810*/  BAR.SYNC.DEFER_BLOCKING 0x0 ;  /* 0x0000000000007b1d */ /* 0x004fec0000010000 */
[----:B------:R-:W-:Y:S05]  /*0820*/  @!P2 BRA `(.L_x_4) ;  /* 0x0000007400b8a947 */ /* 0x000fea0003800000 */
[----:B------:R-:W-:-:S13]  /*0830*/  ISETP.GT.U32.AND P0, PT, R11, 0x1, PT ;  /* 0x000000010b00780c */ /* 0x000fda0003f04070 */
[----:B0-----:R-:W-:Y:S05]  /*0840*/  @P0 EXIT ;  /* 0x000000000000094d */ /* 0x001fea0003800000 */
[----:B------:R-:W-:Y:S01]  /*0850*/  ULDC.64 UR4, c[0x0][0x650] ;  /* 0x0001940000047ab9 */ /* 0x000fe20000000a00 */
[----:B------:R-:W-:Y:S01]  /*0860*/  PRMT R12, RZ, 0x7610, R12 ;  /* 0x00007610ff0c7816 */ /* 0x000fe2000000000c */
[----:B------:R-:W-:Y:S01]  /*0870*/  IMAD.MOV.U32 R6, RZ, RZ, -0x1 ;  /* 0xffffffffff067424 */ /* 0x000fe200078e00ff */
[----:B------:R-:W-:Y:S01]  /*0880*/  ISETP.GE.U32.AND P0, PT, R2, UR4, PT ;  /* 0x0000000402007c0c */ /* 0x000fe2000bf06070 */
[----:B------:R-:W-:Y:S02]  /*0890*/  IMAD.MOV.U32 R7, RZ, RZ, -0x1 ;  /* 0xffffffffff077424 */ /* 0x000fe400078e00ff */
[----:B------:R-:W-:Y:S01]  /*08a0*/  IMAD.MOV.U32 R5, RZ, RZ, -0x1 ;  /* 0xffffffffff057424 */ /* 0x000fe200078e00ff */
[----:B------:R-:W-:-:S13]  /*08b0*/  ISETP.GE.U32.AND.EX P0, PT, R3, UR5, PT, P0 ;  /* 0x0000000503007c0c */ /* 0x000fda000bf06100 */
[----:B------:R-:W-:Y:S05]  /*08c0*/  @P0 BRA `(.L_x_5) ;  /* 0x00000004005c0947 */ /* 0x000fea0003800000 */
[----:B------:R-:W0:Y:S01]  /*08d0*/  LDC.64 R16, c[0x0][0x628] ;  /* 0x00018a00ff107b82 */ /* 0x000e220000000a00 */
[----:B------:R-:W-:Y:S02]  /*08e0*/  IMAD.MOV.U32 R6, RZ, RZ, R2 ;  /* 0x000000ffff067224 */ /* 0x000fe400078e0002 */
[----:B------:R-:W-:-:S05]  /*08f0*/  IMAD.MOV.U32 R7, RZ, RZ, R3 ;  /* 0x000000ffff077224 */ /* 0x000fca00078e0003 */
[----:B------:R-:W1:Y:S08]  /*0900*/  LDC R18, c[0x0][0x630] ;  /* 0x00018c00ff127b82 */ /* 0x000e700000000800 */
[----:B------:R-:W2:Y:S01]  /*0910*/  LDC.64 R20, c[0x0][0x620] ;  /* 0x00018800ff147b82 */ /* 0x000ea20000000a00 */
[----:B0-----:R-:W-:-:S04]  /*0920*/  ISETP.NE.U32.AND P0, PT, R16, RZ, PT ;  /* 0x000000ff1000720c */ /* 0x001fc80003f05070 */
[----:B------:R-:W-:-:S13]  /*0930*/  ISETP.NE.AND.EX P0, PT, R17, RZ, PT, P0 ;  /* 0x000000ff1100720c */ /* 0x000fda0003f05300 */
[----:B-12---:R-:W-:Y:S05]  /*0940*/  @!P0 BRA `(.L_x_6) ;  /* 0x0000000000288947 */ /* 0x006fea0003800000 */
[----:B------:R-:W0:Y:S02]  /*0950*/  LDC R5, c[0x0][0x634] ;  /* 0x00018d00ff057b82 */ /* 0x000e240000000800 */
[----:B0-----:R-:W-:-:S05]  /*0960*/  IADD3 R5, P0, R2, R5, RZ ;  /* 0x0000000502057210 */ /* 0x001fca0007f1e0ff */
[----:B------:R-:W-:-:S04]  /*0970*/  IMAD.X R11, RZ, RZ, R3, P0 ;  /* 0x000000ffff0b7224 */ /* 0x000fc800000e0603 */
[----:B------:R-:W-:-:S04]  /*0980*/  IMAD.WIDE.U32 R6, R11, R16, RZ ;  /* 0x000000100b067225 */ /* 0x000fc800078e00ff */
[----:B------:R-:W-:-:S04]  /*0990*/  IMAD.WIDE.U32 R12, P0, R5, R17, R6 ;  /* 0x00000011050c7225 */ /* 0x000fc80007800006 */
[----:B------:R-:W-:-:S04]  /*09a0*/  IMAD.WIDE.U32 R6, R5, R16, RZ ;  /* 0x0000001005067225 */ /* 0x000fc800078e00ff */
[----:B------:R-:W-:Y:S01]  /*09b0*/  IMAD.X R15, RZ, RZ, RZ, P0 ;  /* 0x000000ffff0f7224 */ /* 0x000fe200000e06ff */
[----:B------:R-:W-:Y:S01]  /*09c0*/  IADD3 RZ, P0, R7, R12, RZ ;  /* 0x0000000c07ff7210 */ /* 0x000fe20007f1e0ff */
[----:B------:R-:W-:-:S04]  /*09d0*/  IMAD.MOV.U32 R14, RZ, RZ, R13 ;  /* 0x000000ffff0e7224 */ /* 0x000fc800078e000d */
[----:B------:R-:W-:-:S08]  /*09e0*/  IMAD.WIDE.U32.X R6, R11, R17, R14, P0 ;  /* 0x000000110b067225 */ /* 0x000fd000000e040e */
.L_x_6:
[--C-:B------:R-:W-:Y:S01]  /*09f0*/  SHF.R.U64 R26, R6, R18, R7.reuse ;  /* 0x00000012061a7219 */ /* 0x100fe20000001207 */
[----:B------:R-:W0:Y:S01]  /*0a00*/  LDC.64 R22, c[0x0][0x640] ;  /* 0x00019000ff167b82 */ /* 0x000e220000000a00 */
[----:B------:R-:W-:Y:S01]  /*0a10*/  I2FP.F32.U32 R5, R8 ;  /* 0x0000000800057245 */ /* 0x000fe20000201000 */
[----:B------:R-:W-:Y:S01]  /*0a20*/  ULDC UR4, c[0x0][0x150] ;  /* 0x0000540000047ab9 */ /* 0x000fe20000000800 */
[----:B------:R-:W-:Y:S02]  /*0a30*/  SHF.R.U32.HI R6, RZ, R18, R7 ;  /* 0x00000012ff067219 */ /* 0x000fe40000011607 */
[----:B------:R-:W-:Y:S01]  /*0a40*/  IADD3 R11, P0, RZ, -R26, RZ ;  /* 0x8000001aff0b7210 */ /* 0x000fe20007f1e0ff */
[----:B------:R-:W-:Y:S01]  /*0a50*/  FMUL R5, R5, UR4 ;  /* 0x0000000405057c20 */ /* 0x000fe20008400000 */
[----:B------:R-:W-:Y:S01]  /*0a60*/  ULDC UR4, c[0x0][0x154] ;  /* 0x0000550000047ab9 */ /* 0x000fe20000000800 */
[----:B------:R-:W1:Y:S02]  /*0a70*/  LDC R14, c[0x0][0x618] ;  /* 0x00018600ff0e7b82 */ /* 0x000e640000000800 */
[----:B------:R-:W-:-:S02]  /*0a80*/  IMAD.X R13, RZ, RZ, ~R6, P0 ;  /* 0x000000ffff0d7224 */ /* 0x000fc400000e0e06 */
[----:B------:R-:W2:Y:S01]  /*0a90*/  F2I.U32.TRUNC.NTZ R5, R5 ;  /* 0x0000000500057305 */ /* 0x000ea2000020f000 */
[----:B------:R-:W-:-:S03]  /*0aa0*/  IMAD.WIDE.U32 R6, R11, R20, R2 ;  /* 0x000000140b067225 */ /* 0x000fc600078e0002 */
[----:B------:R-:W3:Y:S01]  /*0ab0*/  LDC R9, c[0x0][0x144] ;  /* 0x00005100ff097b82 */ /* 0x000ee20000000800 */
[----:B------:R-:W-:-:S04]  /*0ac0*/  IMAD R12, R13, R20, RZ ;  /* 0x000000140d0c7224 */ /* 0x000fc800078e02ff */
[----:B------:R-:W-:Y:S02]  /*0ad0*/  IMAD R11, R11, R21, R12 ;  /* 0x000000150b0b7224 */ /* 0x000fe400078e020c */
[----:B------:R-:W-:Y:S01]  /*0ae0*/  IMAD.MOV.U32 R12, RZ, RZ, 0x1 ;  /* 0x00000001ff0c7424 */ /* 0x000fe200078e00ff */
[----:B------:R-:W4:Y:S01]  /*0af0*/  LDC R18, c[0x0][0x608] ;  /* 0x00018200ff127b82 */ /* 0x000f220000000800 */
[----:B------:R-:W-:Y:S01]  /*0b00*/  IMAD.IADD R11, R7, 0x1, R11 ;  /* 0x00000001070b7824 */ /* 0x000fe200078e020b */
[----:B0-----:R-:W-:Y:S01]  /*0b10*/  ISETP.NE.U32.AND P0, PT, R22, RZ, PT ;  /* 0x000000ff1600720c */ /* 0x001fe20003f05070 */
[----:B--2---:R-:W-:-:S03]  /*0b20*/  IMAD.MOV R7, RZ, RZ, -R5 ;  /* 0x000000ffff077224 */ /* 0x004fc600078e0a05 */
[----:B------:R-:W-:Y:S02]  /*0b30*/  ISETP.NE.AND.EX P0, PT, R23, RZ, PT, P0 ;  /* 0x000000ff1700720c */ /* 0x000fe40003f05300 */
[----:B------:R-:W0:Y:S01]  /*0b40*/  LDC R13, c[0x0][0x658] ;  /* 0x00019600ff0d7b82 */ /* 0x000e220000000800 */
[--C-:B-1----:R-:W-:Y:S02]  /*0b50*/  SHF.R.U64 R16, R6, R14, R11.reuse ;  /* 0x0000000e06107219 */ /* 0x102fe4000000120b */
[----:B------:R-:W-:Y:S02]  /*0b60*/  I2FP.F32.U32 R6, R10 ;  /* 0x0000000a00067245 */ /* 0x000fe40000201000 */
[----:B------:R-:W-:-:S03]  /*0b70*/  SHF.R.U32.HI R11, RZ, R14, R11 ;  /* 0x0000000eff0b7219 */ /* 0x000fc6000001160b */
[----:B------:R-:W1:Y:S01]  /*0b80*/  LDC R17, c[0x0][0x148] ;  /* 0x00005200ff117b82 */ /* 0x000e620000000800 */
[----:B---3--:R-:W-:Y:S02]  /*0b90*/  IMAD R5, R9, R7, R8 ;  /* 0x0000000709057224 */ /* 0x008fe400078e0208 */
[----:B------:R-:W-:Y:S01]  /*0ba0*/  FMUL R7, R6, UR4 ;  /* 0x0000000406077c20 */ /* 0x000fe20008400000 */
[----:B------:R-:W-:-:S03]  /*0bb0*/  IMAD.MOV.U32 R6, RZ, RZ, -0x1 ;  /* 0xffffffffff067424 */ /* 0x000fc600078e00ff */
[----:B------:R2:W3:Y:S01]  /*0bc0*/  F2I.U32.TRUNC.NTZ R15, R7 ;  /* 0x00000007000f7305 */ /* 0x0004e2000020f000 */
[----:B------:R-:W1:Y:S01]  /*0bd0*/  LDC R21, c[0x0][0x600] ;  /* 0x00018000ff157b82 */ /* 0x000e620000000800 */
[-CC-:B----4-:R-:W-:Y:S02]  /*0be0*/  SHF.R.U64 R27, R16, R18.reuse, R11.reuse ;  /* 0x00000012101b7219 */ /* 0x190fe4000000120b */
[----:B------:R-:W-:-:S05]  /*0bf0*/  SHF.R.U32.HI R8, RZ, R18, R11 ;  /* 0x00000012ff087219 */ /* 0x000fca000001160b */
[----:B------:R-:W4:Y:S01]  /*0c00*/  LDC R20, c[0x0][0x648] ;  /* 0x00019200ff147b82 */ /* 0x000f220000000800 */
[-CC-:B0-----:R-:W-:Y:S02]  /*0c10*/  SHF.R.U64 R18, R27, R13.reuse, R8.reuse ;  /* 0x0000000d1b127219 */ /* 0x181fe40000001208 */
[-C--:B------:R-:W-:Y:S02]  /*0c20*/  SHF.L.U32 R6, R6, R13.reuse, RZ ;  /* 0x0000000d06067219 */ /* 0x080fe400000006ff */
[-C--:B------:R-:W-:Y:S02]  /*0c30*/  SHF.R.U32.HI R8, RZ, R13.reuse, R8 ;  /* 0x0000000dff087219 */ /* 0x080fe40000011608 */
[----:B------:R-:W-:Y:S01]  /*0c40*/  LOP3.LUT R14, RZ, R6, RZ, 0x33, !PT ;  /* 0x00000006ff0e7212 */ /* 0x000fe200078e33ff */
[----:B------:R-:W0:Y:S01]  /*0c50*/  LDC R25, c[0x0][0x638] ;  /* 0x00018e00ff197b82 */ /* 0x000e220000000800 */
[----:B------:R-:W-:Y:S01]  /*0c60*/  SHF.L.U32 R11, R12, R13, RZ ;  /* 0x0000000d0c0b7219 */ /* 0x000fe200000006ff */
[----:B------:R-:W-:-:S02]  /*0c70*/  IMAD.MOV.U32 R6, RZ, RZ, R18 ;  /* 0x000000ffff067224 */ /* 0x000fc400078e0012 */
[----:B--2---:R-:W-:-:S04]  /*0c80*/  IMAD.MOV.U32 R7, RZ, RZ, R8 ;  /* 0x000000ffff077224 */ /* 0x004fc800078e0008 */
[----:B------:R-:W2:Y:S01]  /*0c90*/  LDC R24, c[0x0][0x610] ;  /* 0x00018400ff187b82 */ /* 0x000ea20000000800 */
[----:B---3--:R-:W-:Y:S05]  /*0ca0*/  @!P0 BRA `(.L_x_7) ;  /* 0x0000000000288947 */ /* 0x008fea0003800000 */
[----:B------:R-:W3:Y:S02]  /*0cb0*/  LDC R13, c[0x0][0x64c] ;  /* 0x00019300ff0d7b82 */ /* 0x000ee40000000800 */
[----:B---3--:R-:W-:-:S05]  /*0cc0*/  IADD3 R13, P0, R18, R13, RZ ;  /* 0x0000000d120d7210 */ /* 0x008fca0007f1e0ff */
        /* <DEDUP_REMOVED lines=8> */
.L_x_7:
[----:B----4-:R-:W-:Y:S01]  /*0d50*/  SHF.R.U64 R6, R6, R20, R7 ;  /* 0x0000001406067219 */ /* 0x010fe20000001207 */
[----:B-1----:R-:W-:Y:S01]  /*0d60*/  VIADD R7, R21, 0xffffffff ;  /* 0xffffffff15077836 */ /* 0x002fe20000000000 */
[----:B------:R-:W-:Y:S01]  /*0d70*/  LOP3.LUT R14, R27, R14, RZ, 0xc0, !PT ;  /* 0x0000000e1b0e7212 */ /* 0x000fe200078ec0ff */
[----:B------:R-:W-:Y:S02]  /*0d80*/  IMAD.MOV R15, RZ, RZ, -R15 ;  /* 0x000000ffff0f7224 */ /* 0x000fe400078e0a0f */
[----:B------:R-:W-:Y:S01]  /*0d90*/  IMAD.MOV R8, RZ, RZ, -R6 ;  /* 0x000000ffff087224 */ /* 0x000fe200078e0a06 */
[----:B------:R-:W-:Y:S01]  /*0da0*/  LOP3.LUT R7, R16, R7, RZ, 0xc0, !PT ;  /* 0x0000000710077212 */ /* 0x000fe200078ec0ff */
[----:B------:R-:W-:Y:S02]  /*0db0*/  IMAD R14, R11, R6, R14 ;  /* 0x000000060b0e7224 */ /* 0x000fe400078e020e */
[----:B------:R-:W-:Y:S02]  /*0dc0*/  @P3 IMAD R5, R17, R15, R10 ;  /* 0x0000000f11053224 */ /* 0x000fe400078e020a */
[----:B0-----:R-:W-:-:S02]  /*0dd0*/  IMAD R6, R8, R25, R18 ;  /* 0x0000001908067224 */ /* 0x001fc400078e0212 */
[----:B--2---:R-:W-:Y:S02]  /*0de0*/  IMAD R5, R14, R24, R5 ;  /* 0x000000180e057224 */ /* 0x004fe400078e0205 */
[----:B------:R-:W-:Y:S02]  /*0df0*/  IMAD R6, R6, R21, R7 ;  /* 0x0000001506067224 */ /* 0x000fe400078e0207 */
[----:B------:R-:W-:-:S03]  /*0e00*/  IMAD.MOV.U32 R12, RZ, RZ, 0x1 ;  /* 0x00000001ff0c7424 */ /* 0x000fc600078e00ff */
[----:B------:R-:W-:Y:S02]  /*0e10*/  SEL R7, R6, R5, !P3 ;  /* 0x0000000506077207 */ /* 0x000fe40005800000 */
[----:B------:R-:W-:Y:S01]  /*0e20*/  SEL R6, R5, R6, !P3 ;  /* 0x0000000605067207 */ /* 0x000fe20005800000 */
[----:B------:R-:W-:-:S07]  /*0e30*/  IMAD.MOV.U32 R5, RZ, RZ, R26 ;  /* 0x000000ffff057224 */ /* 0x000fce00078e001a */
.L_x_5:
[----:B------:R-:W-:-:S08]  /*0e40*/  NOP ;  /* 0x0000000000007918 */ /* 0x000fd00000000000 */
[----:B------:R-:W0:Y:S02]  /*0e50*/  USETMAXREG.TRY_ALLOC.CTAPOOL UP0, 0xe8 ;  /* 0x000000e8000079c8 */ /* 0x000e240008000600 */
[----:B0-----:R-:W-:-:S13]  /*0e60*/  PLOP3.LUT P0, PT, PT, PT, UP0, 0x80, 0x0 ;  /* 0x000000000000781c */ /* 0x001fda0003f0f008 */
[----:B------:R-:W-:Y:S05]  /*0e70*/  @!P0 BRA `(.L_x_5) ;  /* 0xfffffffc00f08947 */ /* 0x000fea000383ffff */
[----:B------:R-:W-:Y:S01]  /*0e80*/  ULDC.64 UR4, c[0x0][0x598] ;  /* 0x0001660000047ab9 */ /* 0x000fe20000000a00 */
[----:B------:R-:W-:Y:S01]  /*0e90*/  ULDC.64 UR16, c[0x0][0x208] ;  /* 0x0000820000107ab9 */ /* 0x000fe20000000a00 */
[----:B------:R-:W-:-:S04]  /*0ea0*/  ISETP.NE.U32.AND P0, PT, RZ, UR4, PT ;  /* 0x00000004ff007c0c */ /* 0x000fc8000bf05070 */
[----:B------:R-:W-:-:S13]  /*0eb0*/  ISETP.NE.AND.EX P0, PT, RZ, UR5, PT, P0 ;  /* 0x00000005ff007c0c */ /* 0x000fda000bf05300 */
[----:B------:R-:W-:Y:S05]  /*0ec0*/  @!P0 BRA `(.L_x_8) ;  /* 0x00000000001c8947 */ /* 0x000fea0003800000 */
[----:B------:R-:W0:Y:S02]  /*0ed0*/  LDC.64 R8, c[0x0][0x598] ;  /* 0x00016600ff087b82 */ /* 0x000e240000000a00 */
[----:B0-----:R-:W2:Y:S02]  /*0ee0*/  LDG.E.64 R8, desc[UR16][R8.64] ;  /* 0x0000001008087981 */ /* 0x001ea4000c1e1b00 */
[----:B--2---:R-:W-:-:S04]  /*0ef0*/  ISETP.NE.U32.AND P0, PT, R8, RZ, PT ;  /* 0x000000ff0800720c */ /* 0x004fc80003f05070 */
[----:B------:R-:W-:-:S13]  /*0f00*/  ISETP.NE.AND.EX P0, PT, R9, RZ, PT, P0 ;  /* 0x000000ff0900720c */ /* 0x000fda0003f05300 */
[----:B------:R-:W-:Y:S05]  /*0f10*/  @!P0 BRA `(.L_x_8) ;  /* 0x0000000000088947 */ /* 0x000fea0003800000 */
[----:B------:R0:W5:Y:S01]  /*0f20*/  LD.E R8, desc[UR16][R8.64] ;  /* 0x0000001008087980 */ /* 0x000162000c101900 */
[----:B------:R-:W-:Y:S05]  /*0f30*/  BRA `(.L_x_9) ;  /* 0x0000000000207947 */ /* 0x000fea0003800000 */
.L_x_8:
[----:B------:R-:W-:Y:S02]  /*0f40*/  ULDC.64 UR4, c[0x0][0x588] ;  /* 0x0001620000047ab9 */ /* 0x000fe40000000a00 */
[----:B------:R-:W-:-:S04]  /*0f50*/  ISETP.NE.U32.AND P0, PT, RZ, UR4, PT ;  /* 0x00000004ff007c0c */ /* 0x000fc8000bf05070 */
[----:B------:R-:W-:-:S13]  /*0f60*/  ISETP.NE.AND.EX P0, PT, RZ, UR5, PT, P0 ;  /* 0x00000005ff007c0c */ /* 0x000fda000bf05300 */
[----:B------:R-:W-:Y:S05]  /*0f70*/  @!P0 BRA `(.L_x_10) ;  /* 0x00000000000c8947 */ /* 0x000fea0003800000 */
[----:B------:R-:W0:Y:S02]  /*0f80*/  LDC.64 R8, c[0x0][0x588] ;  /* 0x00016200ff087b82 */ /* 0x000e240000000a00 */
[----:B0-----:R1:W5:Y:S01]  /*0f90*/  LDG.E R8, desc[UR16][R8.64] ;  /* 0x0000001008087981 */ /* 0x001362000c1e1900 */
[----:B------:R-:W-:Y:S05]  /*0fa0*/  BRA `(.L_x_9) ;  /* 0x0000000000047947 */ /* 0x000fea0003800000 */
.L_x_10:
[----:B------:R-:W2:Y:S02]  /*0fb0*/  LDC R8, c[0x0][0x580] ;  /* 0x00016000ff087b82 */ /* 0x000ea40000000800 */
.L_x_9:
[----:B------:R-:W-:Y:S02]  /*0fc0*/  ULDC.64 UR4, c[0x0][0x5a0] ;  /* 0x0001680000047ab9 */ /* 0x000fe40000000a00 */
[----:B------:R-:W-:-:S04]  /*0fd0*/  ISETP.NE.U32.AND P0, PT, RZ, UR4, PT ;  /* 0x00000004ff007c0c */ /* 0x000fc8000bf05070 */
[----:B------:R-:W-:-:S13]  /*0fe0*/  ISETP.NE.AND.EX P0, PT, RZ, UR5, PT, P0 ;  /* 0x00000005ff007c0c */ /* 0x000fda000bf05300 */
[----:B------:R-:W-:Y:S05]  /*0ff0*/  @!P0 BRA `(.L_x_11) ;  /* 0x00000000001c8947 */ /* 0x000fea0003800000 */
[----:B------:R-:W3:Y:S02]  /*1000*/  LDC.64 R10, c[0x0][0x5a0] ;  /* 0x00016800ff0a7b82 */ /* 0x000ee40000000a00 */
[----:B---3--:R-:W3:Y:S02]  /*1010*/  LDG.E.64 R10, desc[UR16][R10.64] ;  /* 0x000000100a0a7981 */ /* 0x008ee4000c1e1b00 */
[----:B---3--:R-:W-:-:S04]  /*1020*/  ISETP.NE.U32.AND P0, PT, R10, RZ, PT ;  /* 0x000000ff0a00720c */ /* 0x008fc80003f05070 */
[----:B------:R-:W-:-:S13]  /*1030*/  ISETP.NE.AND.EX P0, PT, R11, RZ, PT, P0 ;  /* 0x000000ff0b00720c */ /* 0x000fda0003f05300 */
[----:B------:R-:W-:Y:S05]  /*1040*/  @!P0 BRA `(.L_x_11) ;  /* 0x0000000000088947 */ /* 0x000fea0003800000 */
[----:B01----:R0:W5:Y:S01]  /*1050*/  LD.E R9, desc[UR16][R10.64] ;  /* 0x000000100a097980 */ /* 0x003162000c101900 */
[----:B------:R-:W-:Y:S05]  /*1060*/  BRA `(.L_x_12) ;  /* 0x0000000000207947 */ /* 0x000fea0003800000 */
.L_x_11:
[----:B------:R-:W-:Y:S02]  /*1070*/  ULDC.64 UR4, c[0x0][0x590] ;  /* 0x0001640000047ab9 */ /* 0x000fe40000000a00 */
[----:B------:R-:W-:-:S04]  /*1080*/  ISETP.NE.U32.AND P0, PT, RZ, UR4, PT ;  /* 0x00000004ff007c0c */ /* 0x000fc8000bf05070 */
[----:B------:R-:W-:-:S13]  /*1090*/  ISETP.NE.AND.EX P0, PT, RZ, UR5, PT, P0 ;  /* 0x00000005ff007c0c */ /* 0x000fda000bf05300 */
[----:B------:R-:W-:Y:S05]  /*10a0*/  @!P0 BRA `(.L_x_13) ;  /* 0x00000000000c8947 */ /* 0x000fea0003800000 */
[----:B------:R-:W0:Y:S02]  /*10b0*/  LDC.64 R10, c[0x0][0x590] ;  /* 0x00016400ff0a7b82 */ /* 0x000e240000000a00 */
[----:B01----:R1:W5:Y:S01]  /*10c0*/  LDG.E R9, desc[UR16][R10.64] ;  /* 0x000000100a097981 */ /* 0x003362000c1e1900 */
[----:B------:R-:W-:Y:S05]  /*10d0*/  BRA `(.L_x_12) ;  /* 0x0000000000047947 */ /* 0x000fea0003800000 */
.L_x_13:
[----:B01----:R-:W3:Y:S02]  /*10e0*/  LDC R9, c[0x0][0x584] ;  /* 0x00016100ff097b82 */ /* 0x003ee40000000800 */
.L_x_12:
[----:B------:R-:W-:-:S13]  /*10f0*/  LOP3.LUT P0, RZ, R12, 0xff, RZ, 0xc0, !PT ;  /* 0x000000ff0cff7812 */ /* 0x000fda000780c0ff */
[----:B------:R-:W-:Y:S05]  /*1100*/  @!P0 EXIT ;  /* 0x000000000000894d */ /* 0x000fea0003800000 */
[----:B------:R-:W-:Y:S01]  /*1110*/  ULDC UR4, c[0x0][0x28c] ;  /* 0x0000a30000047ab9 */ /* 0x000fe20000000800 */
[----:B------:R-:W-:Y:S01]  /*1120*/  LOP3.LUT R142, R4, 0x1, RZ, 0xfc, !PT ;  /* 0x00000001048e7812 */ /* 0x000fe200078efcff */
[----:B------:R-:W-:-:S04]  /*1130*/  UIADD3 UR4, UR4, 0x1f, URZ ;  /* 0x0000001f04047890 */ /* 0x000fc8000fffe03f */
[----:B------:R-:W-:-:S04]  /*1140*/  USHF.R.S32.HI UR5, URZ, 0x1f, UR4 ;  /* 0x0000001f3f057899 */ /* 0x000fc80008011404 */
[----:B------:R-:W-:-:S03]  /*1150*/  ULEA.HI UR5, UR5, UR4, URZ, 0x5 ;  /* 0x0000000405057291 */ /* 0x000fc6000f8f283f */
[----:B------:R-:W-:Y:S01]  /*1160*/  UMOV UR4, URZ ;  /* 0x0000003f00047c82 */ /* 0x000fe20008000000 */
[----:B------:R-:W-:-:S03]  /*1170*/  USHF.R.S32.HI UR9, URZ, 0x5, UR5 ;  /* 0x000000053f097899 */ /* 0x000fc60008011405 */
[----:B------:R-:W-:-:S09]  /*1180*/  UMOV UR5, URZ ;  /* 0x0000003f00057c82 */ /* 0x000fd20008000000 */
.L_x_166:
[----:B01----:R-:W-:Y:S01]  /*1190*/  LOP3.LUT R10, R0, 0x80, RZ, 0xc0, !PT ;  /* 0x00000080000a7812 */ /* 0x003fe200078ec0ff */
[----:B------:R-:W0:Y:S01]  /*11a0*/  S2UR UR13, SR_CgaCtaId ;  /* 0x00000000000d79c3 */ /* 0x000e220000008800 */
[----:B------:R-:W-:Y:S01]  /*11b0*/  UMOV UR12, 0x400 ;  /* 0x00000400000c7882 */ /* 0x000fe20000000000 */
[----:B------:R-:W-:Y:S01]  /*11c0*/  UMOV UR6, URZ ;  /* 0x0000003f00067c82 */ /* 0x000fe20008000000 */
[----:B------:R-:W-:Y:S01]  /*11d0*/  SHF.R.U32.HI R10, RZ, 0x7, R10 ;  /* 0x00000007ff0a7819 */ /* 0x000fe2000001160a */
[----:B------:R-:W-:Y:S01]  /*11e0*/  UMOV UR7, URZ ;  /* 0x0000003f00077c82 */ /* 0x000fe20008000000 */
[----:B------:R-:W-:Y:S01]  /*11f0*/  UMOV UR18, UR5 ;  /* 0x0000000500127c82 */ /* 0x000fe20008000000 */
[----:B------:R-:W-:Y:S02]  /*1200*/  CS2R R18, SRZ ;  /* 0x0000000000127805 */ /* 0x000fe4000001ff00 */
[----:B------:R-:W-:Y:S01]  /*1210*/  CS2R R16, SRZ ;  /* 0x0000000000107805 */ /* 0x000fe2000001ff00 */
[----:B------:R-:W1:Y:S01]  /*1220*/  LDC R11, c[0x0][0x28c] ;  /* 0x0000a300ff0b7b82 */ /* 0x000e620000000800 */
[----:B----4-:R-:W4:Y:S01]  /*1230*/  SHFL.IDX PT, R10, R10, RZ, 0x1f ;  /* 0x00001fff0a0a7589 */ /* 0x010f2200000e0000 */
[----:B------:R-:W-:-:S02]  /*1240*/  CS2R R20, SRZ ;  /* 0x0000000000147805 */ /* 0x000fc4000001ff00 */
[----:B------:R-:W-:Y:S02]  /*1250*/  CS2R R22, SRZ ;  /* 0x0000000000167805 */ /* 0x000fe4000001ff00 */
[----:B------:R-:W-:Y:S02]  /*1260*/  CS2R R88, SRZ ;  /* 0x0000000000587805 */ /* 0x000fe4000001ff00 */
[----:B------:R-:W-:Y:S02]  /*1270*/  CS2R R90, SRZ ;  /* 0x00000000005a7805 */ /* 0x000fe4000001ff00 */
[----:B------:R-:W-:Y:S02]  /*1280*/  CS2R R92, SRZ ;  /* 0x00000000005c7805 */ /* 0x000fe4000001ff00 */
[----:B------:R-:W-:Y:S02]  /*1290*/  CS2R R96, SRZ ;  /* 0x0000000000607805 */ /* 0x000fe4000001ff00 */
        /* <DEDUP_REMOVED lines=16> */
[----:B-1----:R-:W-:Y:S02]  /*13a0*/  ISETP.GE.AND P0, PT, R11, 0x1, PT ;  /* 0x000000010b00780c */ /* 0x002fe40003f06270 */
[----:B------:R-:W-:Y:S02]  /*13b0*/  CS2R R128, SRZ ;  /* 0x0000000000807805 */ /* 0x000fe4000001ff00 */
[----:B----4-:R-:W-:-:S02]  /*13c0*/  R2UR UR8, R10 ;  /* 0x000000000a0872ca */ /* 0x010fc400000e0000 */
[----:B------:R-:W-:Y:S02]  /*13d0*/  CS2R R130, SRZ ;  /* 0x0000000000827805 */ /* 0x000fe4000001ff00 */
[----:B------:R-:W-:Y:S02]  /*13e0*/  CS2R R132, SRZ ;  /* 0x0000000000847805 */ /* 0x000fe4000001ff00 */
[----:B------:R-:W-:Y:S02]  /*13f0*/  CS2R R134, SRZ ;  /* 0x0000000000867805 */ /* 0x000fe4000001ff00 */
[----:B------:R-:W-:Y:S02]  /*1400*/  CS2R R136, SRZ ;  /* 0x0000000000887805 */ /* 0x000fe4000001ff00 */
[----:B------:R-:W-:Y:S02]  /*1410*/  CS2R R138, SRZ ;  /* 0x00000000008a7805 */ /* 0x000fe4000001ff00 */
[----:B------:R-:W-:Y:S01]  /*1420*/  CS2R R140, SRZ ;  /* 0x00000000008c7805 */ /* 0x000fe2000001ff00 */
[----:B------:R-:W-:Y:S01]  /*1430*/  IMAD.MOV.U32 R143, RZ, RZ, RZ ;  /* 0x000000ffff8f7224 */ /* 0x000fe200078e00ff */
[----:B------:R-:W-:Y:S01]  /*1440*/  CS2R R56, SRZ ;  /* 0x0000000000387805 */ /* 0x000fe2000001ff00 */
[----:B------:R-:W-:Y:S01]  /*1450*/  IMAD.MOV.U32 R145, RZ, RZ, RZ ;  /* 0x000000ffff917224 */ /* 0x000fe200078e00ff */
[----:B------:R-:W-:Y:S01]  /*1460*/  CS2R R58, SRZ ;  /* 0x00000000003a7805 */ /* 0x000fe2000001ff00 */
[----:B--23--:R-:W-:Y:S01]  /*1470*/  IMAD.U32 R13, RZ, RZ, UR4 ;  /* 0x00000004ff0d7e24 */ /* 0x00cfe2000f8e00ff */
[----:B------:R-:W-:Y:S01]  /*1480*/  CS2R R60, SRZ ;  /* 0x00000000003c7805 */ /* 0x000fe2000001ff00 */
[----:B------:R-:W-:Y:S01]  /*1490*/  ULEA.HI UR10, UR8, UR8, URZ, 0x1 ;  /* 0x00000008080a7291 */ /* 0x000fe2000f8f083f */
[----:B------:R-:W-:-:S02]  /*14a0*/  CS2R R62, SRZ ;  /* 0x00000000003e7805 */ /* 0x000fc4000001ff00 */
[----:B------:R-:W-:Y:S02]  /*14b0*/  CS2R R64, SRZ ;  /* 0x0000000000407805 */ /* 0x000fe4000001ff00 */
[----:B------:R-:W-:Y:S01]  /*14c0*/  CS2R R66, SRZ ;  /* 0x0000000000427805 */ /* 0x000fe2000001ff00 */
[----:B------:R-:W-:Y:S01]  /*14d0*/  ULOP3.LUT UR11, UR10, 0x1ffffe, URZ, 0xc0, !UPT ;  /* 0x001ffffe0a0b7892 */ /* 0x000fe2000f8ec03f */
[----:B------:R-:W-:Y:S01]  /*14e0*/  CS2R R68, SRZ ;  /* 0x0000000000447805 */ /* 0x000fe2000001ff00 */
[----:B0-----:R-:W-:Y:S01]  /*14f0*/  ULEA UR10, UR13, UR12, 0x18 ;  /* 0x0000000c0d0a7291 */ /* 0x001fe2000f8ec03f */
[----:B------:R-:W-:Y:S01]  /*1500*/  CS2R R70, SRZ ;  /* 0x0000000000467805 */ /* 0x000fe2000001ff00 */
[----:B------:R-:W-:Y:S01]  /*1510*/  UIADD3 UR11, UR8, -UR11, URZ ;  /* 0x8000000b080b7290 */ /* 0x000fe2000fffe03f */
[----:B------:R-:W-:Y:S02]  /*1520*/  CS2R R72, SRZ ;  /* 0x0000000000487805 */ /* 0x000fe4000001ff00 */
[----:B------:R-:W-:Y:S01]  /*1530*/  CS2R R74, SRZ ;  /* 0x00000000004a7805 */ /* 0x000fe2000001ff00 */
[----:B------:R-:W-:Y:S01]  /*1540*/  UMOV UR8, URZ ;  /* 0x0000003f00087c82 */ /* 0x000fe20008000000 */
[----:B------:R-:W-:Y:S01]  /*1550*/  ULEA UR11, UR11, UR10, 0xb ;  /* 0x0000000a0b0b7291 */ /* 0x000fe2000f8e583f */
[----:B------:R-:W-:-:S02]  /*1560*/  CS2R R76, SRZ ;  /* 0x00000000004c7805 */ /* 0x000fc4000001ff00 */
[----:B------:R-:W-:Y:S02]  /*1570*/  CS2R R78, SRZ ;  /* 0x00000000004e7805 */ /* 0x000fe4000001ff00 */
[----:B------:R-:W-:Y:S01]  /*1580*/  CS2R R80, SRZ ;  /* 0x0000000000507805 */ /* 0x000fe2000001ff00 */
[----:B------:R-:W-:Y:S01]  /*1590*/  UIADD3 UR11, UR11, 0x280, URZ ;  /* 0x000002800b0b7890 */ /* 0x000fe2000fffe03f */
[----:B------:R-:W-:Y:S02]  /*15a0*/  CS2R R82, SRZ ;  /* 0x0000000000527805 */ /* 0x000fe4000001ff00 */
[----:B------:R-:W-:Y:S02]  /*15b0*/  CS2R R84, SRZ ;  /* 0x0000000000547805 */ /* 0x000fe4000001ff00 */
[----:B------:R-:W-:Y:S01]  /*15c0*/  CS2R R86, SRZ ;  /* 0x0000000000567805 */ /* 0x000fe2000001ff00 */
[----:B------:R-:W-:Y:S01]  /*15d0*/  USHF.R.U32.HI UR11, URZ, 0x4, UR11 ;  /* 0x000000043f0b7899 */ /* 0x000fe2000801160b */
[----:B------:R-:W-:-:S02]  /*15e0*/  CS2R R24, SRZ ;  /* 0x0000000000187805 */ /* 0x000fc4000001ff00 */
[----:B------:R-:W-:Y:S02]  /*15f0*/  CS2R R26, SRZ ;  /* 0x00000000001a7805 */ /* 0x000fe4000001ff00 */
[----:B------:R-:W-:Y:S01]  /*1600*/  CS2R R28, SRZ ;  /* 0x00000000001c7805 */ /* 0x000fe2000001ff00 */
[----:B------:R-:W-:Y:S01]  /*1610*/  ULOP3.LUT UR11, UR11, 0x3fff, URZ, 0xc0, !UPT ;  /* 0x00003fff0b0b7892 */ /* 0x000fe2000f8ec03f */
        /* <DEDUP_REMOVED lines=12> */
[----:B------:R-:W-:Y:S01]  /*16e0*/  CS2R R54, SRZ ;  /* 0x0000000000367805 */ /* 0x000fe2000001ff00 */
[----:B------:R-:W-:Y:S06]  /*16f0*/  @!P0 BRA `(.L_x_14) ;  /* 0x0000000800308947 */ /* 0x000fec0003800000 */
[----:B------:R-:W-:-:S13]  /*1700*/  ISETP.NE.AND P1, PT, R142, 0x3, PT ;  /* 0x000000038e00780c */ /* 0x000fda0003f25270 */
[----:B------:R-:W-:Y:S05]  /*1710*/  @!P1 BRA `(.L_x_15) ;  /* 0x0000000000049947 */ /* 0x000fea0003800000 */
[----:B------:R-:W-:Y:S01]  /*1720*/  BPT.TRAP 0x1 ;  /* 0x000000040000795c */ /* 0x000fe20000300000 */
.L_x_15:
[----:B------:R-:W-:Y:S01]  /*1730*/  ULEA UR7, UR5, UR10, 0x3 ;  /* 0x0000000a05077291 */ /* 0x000fe2000f8e183f */
[----:B------:R-:W-:-:S05]  /*1740*/  IMAD.U32 R10, RZ, RZ, UR4 ;  /* 0x00000004ff0a7e24 */ /* 0x000fca000f8e00ff */
[----:B------:R-:W-:-:S04]  /*1750*/  SHF.L.U32 R10, R10, 0x1f, RZ ;  /* 0x0000001f0a0a7819 */ /* 0x000fc800000006ff */
[----:B------:R0:W1:Y:S01]  /*1760*/  SYNCS.PHASECHK.TRANS64.TRYWAIT P0, [UR7], R10 ;  /* 0x0000000aff0075a7 */ /* 0x0000620008000147 */
[----:B------:R-:W-:Y:S05]  /*1770*/  @!P1 BRA `(.L_x_16) ;  /* 0x0000000000049947 */ /* 0x000fea0003800000 */
[----:B------:R-:W-:Y:S01]  /*1780*/  BPT.TRAP 0x1 ;  /* 0x000000040000795c */ /* 0x000fe20000300000 */
.L_x_16:
[----:B------:R-:W-:Y:S01]  /*1790*/  UMOV UR6, 0x1 ;  /* 0x0000000100067882 */ /* 0x000fe20000000000 */
[----:B------:R-:W-:Y:S01]  /*17a0*/  IMAD.MOV.U32 R18, RZ, RZ, RZ ;  /* 0x000000ffff127224 */ /* 0x000fe200078e00ff */
[----:B-1----:R-:W-:Y:S06]  /*17b0*/  @P0 BRA `(.L_x_17) ;  /* 0x0000000000080947 */ /* 0x002fec0003800000 */
[----:B------:R-:W1:Y:S02]  /*17c0*/  SYNCS.PHASECHK.TRANS64.TRYWAIT P0, [UR7], R10 ;  /* 0x0000000aff0075a7 */ /* 0x000e640008000147 */
[----:B-1----:R-:W-:Y:S05]  /*17d0*/  @!P0 BRA `(.L_x_18) ;  /* 0x0000008400e08947 */ /* 0x002fea0003800000 */
.L_x_17:
[----:B------:R-:W-:Y:S01]  /*17e0*/  UIADD3 UR7, UR10, 0x2c280, URZ ;  /* 0x0002c2800a077890 */ /* 0x000fe2000fffe03f */
[----:B------:R-:W-:Y:S01]  /*17f0*/  WARPGROUP.ARRIVE ;  /* 0x00000000000079c5 */ /* 0x000fe20000000000 */
[----:B------:R-:W-:Y:S01]  /*1800*/  ULOP3.LUT UR12, UR11, 0x10000, URZ, 0xfc, !UPT ;  /* 0x000100000b0c7892 */ /* 0x000fe2000f8efc3f */
[----:B------:R-:W-:Y:S01]  /*1810*/  IMAD.MOV.U32 R19, RZ, RZ, RZ ;  /* 0x000000ffff137224 */ /* 0x000fe200078e00ff */
[----:B------:R-:W-:Y:S01]  /*1820*/  USHF.R.U32.HI UR7, URZ, 0x4, UR7 ;  /* 0x000000043f077899 */ /* 0x000fe20008011607 */
[----:B------:R-:W-:Y:S01]  /*1830*/  CS2R R16, SRZ ;  /* 0x0000000000107805 */ /* 0x000fe2000001ff00 */
[----:B------:R-:W-:Y:S01]  /*1840*/  ULEA UR12, UR5, UR12, 0x9 ;  /* 0x0000000c050c7291 */ /* 0x000fe2000f8e483f */
[----:B------:R-:W-:Y:S01]  /*1850*/  CS2R R20, SRZ ;  /* 0x0000000000147805 */ /* 0x000fe2000001ff00 */
[----:B------:R-:W-:Y:S01]  /*1860*/  ULOP3.LUT UR7, UR7, 0x3fff, URZ, 0xc0, !UPT ;  /* 0x00003fff07077892 */ /* 0x000fe2000f8ec03f */
[----:B------:R-:W-:Y:S01]  /*1870*/  CS2R R22, SRZ ;  /* 0x0000000000167805 */ /* 0x000fe2000001ff00 */
[----:B------:R-:W-:Y:S01]  /*1880*/  UMOV UR13, 0xc0000010 ;  /* 0xc0000010000d7882 */ /* 0x000fe20000000000 */
[----:B------:R-:W-:Y:S01]  /*1890*/  UMOV UR15, 0xc0000010 ;  /* 0xc0000010000f7882 */ /* 0x000fe20000000000 */
[----:B------:R-:W-:Y:S01]  /*18a0*/  ULOP3.LUT UR7, UR7, 0x10000, URZ, 0xfc, !UPT ;  /* 0x0001000007077892 */ /* 0x000fe2000f8efc3f */
[----:B------:R-:W-:-:S02]  /*18b0*/  CS2R R88, SRZ ;  /* 0x0000000000587805 */ /* 0x000fc4000001ff00 */
[----:B------:R-:W-:Y:S02]  /*18c0*/  CS2R R90, SRZ ;  /* 0x00000000005a7805 */ /* 0x000fe4000001ff00 */
[----:B------:R-:W-:Y:S01]  /*18d0*/  CS2R R92, SRZ ;  /* 0x00000000005c7805 */ /* 0x000fe2000001ff00 */
[----:B------:R-:W-:Y:S01]  /*18e0*/  ULEA UR14, UR5, UR7, 0x7 ;  /* 0x00000007050e7291 */ /* 0x000fe2000f8e383f */
[----:B------:R-:W-:Y:S01]  /*18f0*/  CS2R R96, SRZ ;  /* 0x0000000000607805 */ /* 0x000fe2000001ff00 */
[----:B------:R-:W-:Y:S01]  /*1900*/  UIADD3 UR7, UR12, 0x100, URZ ;  /* 0x000001000c077890 */ /* 0x000fe2000fffe03f */
[----:B------:R-:W-:Y:S02]  /*1910*/  CS2R R94, SRZ ;  /* 0x00000000005e7805 */ /* 0x000fe4000001ff00 */
[----:B------:R-:W-:Y:S02]  /*1920*/  CS2R R98, SRZ ;  /* 0x0000000000627805 */ /* 0x000fe4000001ff00 */
[----:B------:R-:W-:-:S02]  /*1930*/  CS2R R100, SRZ ;  /* 0x0000000000647805 */ /* 0x000fc4000001ff00 */
[----:B------:R-:W-:Y:S02]  /*1940*/  CS2R R102, SRZ ;  /* 0x0000000000667805 */ /* 0x000fe4000001ff00 */
[----:B------:R-:W-:Y:S02]  /*1950*/  CS2R R104, SRZ ;  /* 0x0000000000687805 */ /* 0x000fe4000001ff00 */
[----:B------:R-:W-:Y:S01]  /*1960*/  CS2R R108, SRZ ;  /* 0x00000000006c7805 */ /* 0x000fe2000001ff00 */
[----:B------:R-:W-:Y:S01]  /*1970*/  QGMMA.64x64x32.F32.E5M2.E5M2 R56, gdesc[UR12], RZ, !UPT ;  /* 0x00e000000c3879f3 */ /* 0x000fe2000c7038ff */
[----:B------:R-:W-:Y:S01]  /*1980*/  UMOV UR12, UR7 ;  /* 0x00000007000c7c82 */ /* 0x000fe20008000000 */
[----:B------:R-:W-:Y:S01]  /*1990*/  ULDC UR7, c[0x0][0x50c] ;  /* 0x0001430000077ab9 */ /* 0x000fe20000000800 */
[----:B------:R-:W-:Y:S01]  /*19a0*/  UMOV UR13, 0xc0000010 ;  /* 0xc0000010000d7882 */ /* 0x000fe20000000000 */
[----:B------:R-:W-:Y:S01]  /*19b0*/  UISETP.NE.AND UP0, UPT, UR7, 0x1, UPT ;  /* 0x000000010700788c */ /* 0x000fe2000bf05270 */
[----:B------:R-:W-:Y:S01]  /*19c0*/  QGMMA.64x64x32.F32.E5M2.E5M2 R24, gdesc[UR12], RZ, !UPT, gsb0 ;  /* 0x00e000000c1879f3 */ /* 0x000fe2000c0038ff */
[----:B------:R-:W-:-:S02]  /*19d0*/  CS2R R106, SRZ ;  /* 0x00000000006a7805 */ /* 0x000fc4000001ff00 */
[----:B------:R-:W-:Y:S01]  /*19e0*/  CS2R R110, SRZ ;  /* 0x00000000006e7805 */ /* 0x000fe2000001ff00 */
[----:B------:R-:W-:Y:S01]  /*19f0*/  USEL UR7, URZ, 0x1, UP0 ;  /* 0x000000013f077887 */ /* 0x000fe20008000000 */
[----:B------:R-:W-:Y:S02]  /*1a00*/  CS2R R112, SRZ ;  /* 0x0000000000707805 */ /* 0x000fe4000001ff00 */
[----:B------:R-:W-:Y:S02]  /*1a10*/  CS2R R114, SRZ ;  /* 0x0000000000727805 */ /* 0x000fe4000001ff00 */
[----:B------:R-:W-:Y:S02]  /*1a20*/  CS2R R116, SRZ ;  /* 0x0000000000747805 */ /* 0x000fe4000001ff00 */
[----:B------:R-:W-:Y:S02]  /*1a30*/  CS2R R118, SRZ ;  /* 0x0000000000767805 */ /* 0x000fe4000001ff00 */
[----:B------:R-:W-:-:S02]  /*1a40*/  CS2R R120, SRZ ;  /* 0x0000000000787805 */ /* 0x000fc4000001ff00 */
[----:B------:R-:W-:Y:S02]  /*1a50*/  ISETP.NE.AND P0, PT, RZ, UR7, PT ;  /* 0x00000007ff007c0c */ /* 0x000fe4000bf05270 */
        /* <DEDUP_REMOVED lines=9> */
[----:B------:R-:W-:Y:S01]  /*1af0*/  CS2R R140, SRZ ;  /* 0x00000000008c7805 */ /* 0x000fe2000001ff00 */
[----:B------:R-:W-:Y:S02]  /*1b00*/  IMAD.MOV.U32 R143, RZ, RZ, RZ ;  /* 0x000000ffff8f7224 */ /* 0x000fe400078e00ff */
[----:B------:R-:W-:Y:S01]  /*1b10*/  IMAD.MOV.U32 R145, RZ, RZ, RZ ;  /* 0x000000ffff917224 */ /* 0x000fe200078e00ff */
[----:B------:R-:W-:Y:S06]  /*1b20*/  @!P0 BRA `(.L_x_19) ;  /* 0x0000000400088947 */ /* 0x000fec0003800000 */
[----:B------:R-:W-:Y:S02]  /*1b30*/  WARPGROUP.DEPBAR.LE gsb0, 0x0 ;  /* 0x00008000000079c5 */ /* 0x000fe40000010000 */
[----:B------:R-:W-:-:S01]  /*1b40*/  FADD R145, RZ, R56 ;  /* 0x00000038ff917221 */ /* 0x000fc20000000000 */
[----:B------:R-:W-:Y:S01]  /*1b50*/  FADD R140, RZ, R57 ;  /* 0x00000039ff8c7221 */ /* 0x000fe20000000000 */
        /* <DEDUP_REMOVED lines=62> */
[----:B------:R-:W-:-:S06]  /*1f40*/  UMOV UR6, URZ ;  /* 0x0000003f00067c82 */ /* 0x000fcc0008000000 */
.L_x_19:
[----:B------:R-:W-:-:S04]  /*1f50*/  UIADD3 UR18, UR5, 0x1, URZ ;  /* 0x0000000105127890 */ /* 0x000fc8000fffe03f */
[----:B------:R-:W-:-:S04]  /*1f60*/  UISETP.NE.AND UP0, UPT, UR18, 0x16, UPT ;  /* 0x000000161200788c */ /* 0x000fc8000bf05270 */
[----:B------:R-:W-:Y:S02]  /*1f70*/  USEL UR8, URZ, 0x1, UP0 ;  /* 0x000000013f087887 */ /* 0x000fe40008000000 */
[----:B------:R-:W-:Y:S02]  /*1f80*/  USEL UR18, UR18, URZ, UP0 ;  /* 0x0000003f12127287 */ /* 0x000fe40008000000 */
[----:B------:R-:W-:-:S06]  /*1f90*/  ULOP3.LUT UR8, UR4, UR8, URZ, 0x3c, !UPT ;  /* 0x0000000804087292 */ /* 0x000fcc000f8e3c3f */
[----:B------:R-:W-:Y:S01]  /*1fa0*/  IMAD.U32 R13, RZ, RZ, UR8 ;  /* 0x00000008ff0d7e24 */ /* 0x000fe2000f8e00ff */
[----:B------:R-:W-:-:S06]  /*1fb0*/  UMOV UR8, 0x1 ;  /* 0x0000000100087882 */ /* 0x000fcc0000000000 */
.L_x_14:
[----:B------:R-:W-:-:S04]  /*1fc0*/  UISETP.LT.AND UP0, UPT, UR9, 0x1, UPT ;  /* 0x000000010900788c */ /* 0x000fc8000bf01270 */
[----:B------:R-:W-:-:S04]  /*1fd0*/  USEL UR12, UR9, 0x1, UP0 ;  /* 0x00000001090c7887 */ /* 0x000fc80008000000 */
[----:B------:R-:W-:-:S04]  /*1fe0*/  UIADD3 UR12, UR9, -UR12, URZ ;  /* 0x8000000c090c7290 */ /* 0x000fc8000fffe03f */
[----:B------:R-:W-:-:S06]  /*1ff0*/  UISETP.GE.AND UP0, UPT, UR12, 0x1, UPT ;  /* 0x000000010c00788c */ /* 0x000fcc000bf06270 */
[----:B------:R-:W-:-:S13]  /*2000*/  PLOP3.LUT P0, PT, PT, PT, UP0, 0x80, 0x0 ;  /* 0x000000000000781c */ /* 0x000fda0003f0f008 */
[----:B------:R-:W-:Y:S05]  /*2010*/  @!P0 BRA `(.L_x_20) ;  /* 0x0000000800008947 */ /* 0x000fea0003800000 */
[----:B01----:R-:W-:Y:S01]  /*2020*/  IMAD.U32 R10, RZ, RZ, UR12 ;  /* 0x0000000cff0a7e24 */ /* 0x003fe2000f8e00ff */
[----:B------:R-:W-:Y:S01]  /*2030*/  UMOV UR19, UR5 ;  /* 0x0000000500137c82 */ /* 0x000fe20008000000 */
[----:B------:R-:W-:-:S05]  /*2040*/  ULDC UR20, c[0x0][0x50c] ;  /* 0x0001430000147ab9 */ /* 0x000fca0000000800 */
.L_x_28:
[----:B------:R-:W-:-:S13]  /*2050*/  ISETP.NE.AND P1, PT, R142, 0x3, PT ;  /* 0x000000038e00780c */ /* 0x000fda0003f25270 */
[----:B01----:R-:W-:Y:S05]  /*2060*/  @!P1 BRA `(.L_x_21) ;  /* 0x0000000000049947 */ /* 0x003fea0003800000 */
[----:B------:R-:W-:Y:S01]  /*2070*/  BPT.TRAP 0x1 ;  /* 0x000000040000795c */ /* 0x000fe20000300000 */
.L_x_21:
[----:B------:R-:W0:Y:S01]  /*2080*/  S2UR UR12, SR_CgaCtaId ;  /* 0x00000000000c79c3 */ /* 0x000e220000008800 */
[----:B------:R-:W-:Y:S01]  /*2090*/  UMOV UR10, 0x400 ;  /* 0x00000400000a7882 */ /* 0x000fe20000000000 */
[----:B------:R-:W-:Y:S01]  /*20a0*/  SHF.L.U32 R11, R13, 0x1f, RZ ;  /* 0x0000001f0d0b7819 */ /* 0x000fe200000006ff */
[----:B0-----:R-:W-:-:S04]  /*20b0*/  ULEA UR10, UR12, UR10, 0x18 ;  /* 0x0000000a0c0a7291 */ /* 0x001fc8000f8ec03f */
[----:B------:R-:W-:-:S09]  /*20c0*/  ULEA UR12, UR18, UR10, 0x3 ;  /* 0x0000000a120c7291 */ /* 0x000fd2000f8e183f */
[----:B------:R0:W1:Y:S01]  /*20d0*/  SYNCS.PHASECHK.TRANS64.TRYWAIT P0, [UR12], R11 ;  /* 0x0000000bff0075a7 */ /* 0x000062000800014c */
[----:B------:R-:W-:Y:S05]  /*20e0*/  @!P1 BRA `(.L_x_22) ;  /* 0x0000000000049947 */ /* 0x000fea0003800000 */
[----:B------:R-:W-:Y:S01]  /*20f0*/  BPT.TRAP 0x1 ;  /* 0x000000040000795c */ /* 0x000fe20000300000 */
.L_x_22:
[----:B-1----:R-:W-:Y:S05]  /*2100*/  @P0 BRA `(.L_x_23) ;  /* 0x0000000000080947 */ /* 0x002fea0003800000 */
[----:B------:R-:W1:Y:S02]  /*2110*/  SYNCS.PHASECHK.TRANS64.TRYWAIT P0, [UR12], R11 ;  /* 0x0000000bff0075a7 */ /* 0x000e64000800014c */
[----:B-1----:R-:W-:Y:S05]  /*2120*/  @!P0 BRA `(.L_x_24) ;  /* 0x0000007c00a48947 */ /* 0x002fea0003800000 */
.L_x_23:
[----:B------:R-:W-:Y:S01]  /*2130*/  UIADD3 UR12, UR10, 0x2c280, URZ ;  /* 0x0002c2800a0c7890 */ /* 0x000fe2000fffe03f */
[----:B------:R-:W-:Y:S01]  /*2140*/  WARPGROUP.ARRIVE ;  /* 0x00000000000079c5 */ /* 0x000fe20000000000 */
[----:B------:R-:W-:Y:S02]  /*2150*/  UISETP.NE.AND UP0, UPT, UR7, URZ, UPT ;  /* 0x0000003f0700728c */ /* 0x000fe4000bf05270 */
[----:B------:R-:W-:Y:S02]  /*2160*/  USHF.R.U32.HI UR12, URZ, 0x4, UR12 ;  /* 0x000000043f0c7899 */ /* 0x000fe4000801160c */
[----:B------:R-:W-:Y:S02]  /*2170*/  USEL UR8, UR8, URZ, !UP0 ;  /* 0x0000003f08087287 */ /* 0x000fe4000c000000 */
[----:B------:R-:W-:Y:S02]  /*2180*/  ULOP3.LUT UR7, UR12, 0x3fff, URZ, 0xc0, !UPT ;  /* 0x00003fff0c077892 */ /* 0x000fe4000f8ec03f */
[----:B------:R-:W-:-:S02]  /*2190*/  ULOP3.LUT UR12, UR11, 0x10000, URZ, 0xfc, !UPT ;  /* 0x000100000b0c7892 */ /* 0x000fc4000f8efc3f */
[----:B------:R-:W-:Y:S02]  /*21a0*/  ULOP3.LUT UR7, UR7, 0x10000, URZ, 0xfc, !UPT ;  /* 0x0001000007077892 */ /* 0x000fe4000f8efc3f */
[----:B------:R-:W-:Y:S02]  /*21b0*/  UISETP.NE.U32.AND UP0, UPT, UR8, URZ, UPT ;  /* 0x0000003f0800728c */ /* 0x000fe4000bf05070 */
[----:B------:R-:W-:Y:S02]  /*21c0*/  ULEA UR12, UR18, UR12, 0x9 ;  /* 0x0000000c120c7291 */ /* 0x000fe4000f8e483f */
[----:B------:R-:W-:Y:S02]  /*21d0*/  ULEA UR14, UR18, UR7, 0x7 ;  /* 0x00000007120e7291 */ /* 0x000fe4000f8e383f */
[----:B------:R-:W-:Y:S01]  /*21e0*/  UIADD3 UR7, UR12, 0x100, URZ ;  /* 0x000001000c077890 */ /* 0x000fe2000fffe03f */
[----:B------:R-:W-:Y:S01]  /*21f0*/  UMOV UR13, 0xc0000010 ;  /* 0xc0000010000d7882 */ /* 0x000fe20000000000 */
[----:B------:R-:W-:Y:S01]  /*2200*/  UMOV UR15, 0xc0000010 ;  /* 0xc0000010000f7882 */ /* 0x000fe20000000000 */
[----:B------:R-:W-:-:S04]  /*2210*/  UIADD3 UR6, UR6, 0x1, URZ ;  /* 0x0000000106067890 */ /* 0x000fc8000fffe03f */
[----:B------:R-:W-:Y:S01]  /*2220*/  QGMMA.64x64x32.F32.E5M2.E5M2 R56, gdesc[UR12], R56, UP0 ;  /* 0x00e000000c3879f3 */ /* 0x000fe2000bf03838 */
[----:B------:R-:W-:Y:S01]  /*2230*/  UMOV UR12, UR7 ;  /* 0x00000007000c7c82 */ /* 0x000fe20008000000 */
[----:B------:R-:W-:Y:S02]  /*2240*/  UMOV UR13, 0xc0000010 ;  /* 0xc0000010000d7882 */ /* 0x000fe40000000000 */
[----:B------:R-:W-:Y:S01]  /*2250*/  QGMMA.64x64x32.F32.E5M2.E5M2 R24, gdesc[UR12], R24, UP0, gsb0 ;  /* 0x00e000000c1879f3 */ /* 0x000fe2000b803818 */
[----:B------:R-:W-:-:S04]  /*2260*/  UISETP.NE.AND UP0, UPT, UR6, UR20, UPT ;  /* 0x000000140600728c */ /* 0x000fc8000bf05270 */
[----:B------:R-:W-:-:S06]  /*2270*/  USEL UR7, URZ, 0x1, UP0 ;  /* 0x000000013f077887 */ /* 0x000fcc0008000000 */
[----:B------:R-:W-:Y:S01]  /*2280*/  ISETP.NE.AND P0, PT, RZ, UR7, PT ;  /* 0x00000007ff007c0c */ /* 0x000fe2000bf05270 */
[----:B------:R-:W-:-:S12]  /*2290*/  WARPGROUP.DEPBAR.LE gsb0, 0x1 ;  /* 0x00008000000079c5 */ /* 0x000fd80000010100 */
[----:B------:R-:W-:Y:S05]  /*22a0*/  @!P0 BRA `(.L_x_25) ;  /* 0x0000000400088947 */ /* 0x000fea0003800000 */
[----:B------:R-:W-:Y:S02]  /*22b0*/  WARPGROUP.DEPBAR.LE gsb0, 0x0 ;  /* 0x00008000000079c5 */ /* 0x000fe40000010000 */
[----:B------:R-:W-:-:S01]  /*22c0*/  FADD R145, R56, R145 ;  /* 0x0000009138917221 */ /* 0x000fc20000000000 */
[----:B------:R-:W-:Y:S01]  /*22d0*/  FADD R140, R57, R140 ;  /* 0x0000008c398c7221 */ /* 0x000fe20000000000 */
        /* <DEDUP_REMOVED lines=62> */
[----:B------:R-:W-:-:S06]  /*26c0*/  UMOV UR6, URZ ;  /* 0x0000003f00067c82 */ /* 0x000fcc0008000000 */
.L_x_25:
[----:B------:R-:W-:Y:S05]  /*26d0*/  @!P1 BRA `(.L_x_26) ;  /* 0x0000000000049947 */ /* 0x000fea0003800000 */
[----:B------:R-:W-:Y:S01]  /*26e0*/  BPT.TRAP 0x1 ;  /* 0x000000040000795c */ /* 0x000fe20000300000 */
.L_x_26:
[----:B------:R-:W-:Y:S01]  /*26f0*/  ULEA UR8, UR19, UR10, 0x3 ;  /* 0x0000000a13087291 */ /* 0x000fe2000f8e183f */
[----:B------:R-:W-:-:S03]  /*2700*/  ISETP.GT.U32.AND P0, PT, R4, 0x1, PT ;  /* 0x000000010400780c */ /* 0x000fc60003f04070 */
[----:B------:R-:W-:-:S04]  /*2710*/  UIADD3 UR8, UR8, 0xb0, URZ ;  /* 0x000000b008087890 */ /* 0x000fc8000fffe03f */
[----:B------:R-:W-:-:S09]  /*2720*/  UPRMT UR8, URZ, 0x654, UR8 ;  /* 0x000006543f087896 */ /* 0x000fd20008000008 */
[----:B------:R-:W-:Y:S01]  /*2730*/  SYNCS.ARRIVE.TRANS64.RED.A1T0 RZ, [UR8], RZ ;  /* 0x000000ffffff79a7 */ /* 0x000fe20008100408 */
[----:B------:R-:W-:Y:S05]  /*2740*/  @P0 BRA `(.L_x_27) ;  /* 0x0000000000040947 */ /* 0x000fea0003800000 */
[----:B------:R-:W-:Y:S01]  /*2750*/  BPT.TRAP 0x1 ;  /* 0x000000040000795c */ /* 0x000fe20000300000 */
.L_x_27:
[----:B------:R-:W-:Y:S01]  /*2760*/  UIADD3 UR18, UR18, 0x1, URZ ;  /* 0x0000000112127890 */ /* 0x000fe2000fffe03f */
[C---:B------:R-:W-:Y:S01]  /*2770*/  ISETP.GT.AND P0, PT, R10.reuse, 0x1, PT ;  /* 0x000000010a00780c */ /* 0x040fe20003f04270 */
[----:B------:R-:W-:Y:S01]  /*2780*/  UIADD3 UR19, UR19, 0x1, URZ ;  /* 0x0000000113137890 */ /* 0x000fe2000fffe03f */
[----:B------:R-:W-:Y:S01]  /*2790*/  VIADD R10, R10, 0xffffffff ;  /* 0xffffffff0a0a7836 */ /* 0x000fe20000000000 */
[----:B------:R-:W-:Y:S02]  /*27a0*/  UISETP.NE.AND UP0, UPT, UR18, 0x16, UPT ;  /* 0x000000161200788c */ /* 0x000fe4000bf05270 */
[----:B------:R-:W-:Y:S02]  /*27b0*/  UISETP.NE.AND UP1, UPT, UR19, 0x16, UPT ;  /* 0x000000161300788c */ /* 0x000fe4000bf25270 */
[----:B------:R-:W-:Y:S02]  /*27c0*/  USEL UR8, URZ, 0x1, UP0 ;  /* 0x000000013f087887 */ /* 0x000fe40008000000 */
[----:B------:R-:W-:-:S02]  /*27d0*/  USEL UR18, UR18, URZ, UP0 ;  /* 0x0000003f12127287 */ /* 0x000fc40008000000 */
[----:B------:R-:W-:Y:S02]  /*27e0*/  USEL UR19, UR19, URZ, UP1 ;  /* 0x0000003f13137287 */ /* 0x000fe40008800000 */
[----:B------:R-:W-:Y:S01]  /*27f0*/  LOP3.LUT R13, R13, UR8, RZ, 0x3c, !PT ;  /* 0x000000080d0d7c12 */ /* 0x000fe2000f8e3cff */
[----:B------:R-:W-:Y:S01]  /*2800*/  UMOV UR8, 0x1 ;  /* 0x0000000100087882 */ /* 0x000fe20000000000 */
[----:B------:R-:W-:Y:S08]  /*2810*/  @P0 BRA `(.L_x_28) ;  /* 0xfffffff8000c0947 */ /* 0x000ff0000383ffff */
.L_x_20:
[----:B------:R-:W-:Y:S01]  /*2820*/  UISETP.NE.AND UP0, UPT, UR6, URZ, UPT ;  /* 0x0000003f0600728c */ /* 0x000fe2000bf05270 */
[----:B01----:R-:W0:Y:S03]  /*2830*/  LDC R10, c[0x0][0x28c] ;  /* 0x0000a300ff0a7b82 */ /* 0x003e260000000800 */
[----:B------:R-:W-:-:S06]  /*2840*/  USEL UR6, URZ, 0x1, !UP0 ;  /* 0x000000013f067887 */ /* 0x000fcc000c000000 */
[----:B------:R-:W-:Y:S02]  /*2850*/  ISETP.NE.AND P0, PT, RZ, UR6, PT ;  /* 0x00000006ff007c0c */ /* 0x000fe4000bf05270 */
[----:B0-----:R-:W-:-:S11]  /*2860*/  ISETP.GE.AND P1, PT, R10, 0x1, PT ;  /* 0x000000010a00780c */ /* 0x001fd60003f26270 */
[----:B------:R-:W-:Y:S05]  /*2870*/  @!P0 BRA `(.L_x_29) ;  /* 0x0000000400048947 */ /* 0x000fea0003800000 */
[----:B------:R-:W-:Y:S02]  /*2880*/  WARPGROUP.DEPBAR.LE gsb0, 0x0 ;  /* 0x00008000000079c5 */ /* 0x000fe40000010000 */
[----:B------:R-:W-:Y:S01]  /*2890*/  FADD R145, R56, R145 ;  /* 0x0000009138917221 */ /* 0x000fe20000000000 */
        /* <DEDUP_REMOVED lines=62> */
[----:B------:R-:W-:-:S07]  /*2c80*/  FADD R18, R18, R55 ;  /* 0x0000003712127221 */ /* 0x000fce0000000000 */
.L_x_29:
[----:B------:R-:W-:Y:S02]  /*2c90*/  WARPGROUP.DEPBAR.LE gsb0, 0x0 ;  /* 0x00008000000079c5 */ /* 0x000fe40000010000 */
[----:B------:R-:W-:Y:S05]  /*2ca0*/  @!P1 BRA `(.L_x_30) ;  /* 0x0000000000409947 */ /* 0x000fea0003800000 */
[----:B------:R-:W-:-:S13]  /*2cb0*/  ISETP.NE.AND P0, PT, R142, 0x3, PT ;  /* 0x000000038e00780c */ /* 0x000fda0003f05270 */
[----:B------:R-:W-:Y:S05]  /*2cc0*/  @!P0 BRA `(.L_x_31) ;  /* 0x0000000000048947 */ /* 0x000fea0003800000 */
[----:B------:R-:W-:Y:S01]  /*2cd0*/  BPT.TRAP 0x1 ;  /* 0x000000040000795c */ /* 0x000fe20000300000 */
.L_x_31:
[----:B------:R-:W-:Y:S01]  /*2ce0*/  UISETP.LT.AND UP0, UPT, UR9, 0x1, UPT ;  /* 0x000000010900788c */ /* 0x000fe2000bf01270 */
[----:B------:R-:W-:-:S03]  /*2cf0*/  ISETP.GT.U32.AND P0, PT, R4, 0x1, PT ;  /* 0x000000010400780c */ /* 0x000fc60003f04070 */
[----:B------:R-:W-:-:S04]  /*2d00*/  USEL UR8, UR9, 0x1, UP0 ;  /* 0x0000000109087887 */ /* 0x000fc80008000000 */
[----:B------:R-:W-:-:S04]  /*2d10*/  UIADD3 UR8, UR5, UR9, -UR8 ;  /* 0x0000000905087290 */ /* 0x000fc8000fffe808 */
[----:B------:R-:W-:-:S04]  /*2d20*/  UIMAD.WIDE.U32 UR6, UR8, -0x45d1745d, URZ ;  /* 0xba2e8ba3080678a5 */ /* 0x000fc8000f8e003f */
[----:B------:R-:W-:-:S04]  /*2d30*/  USHF.R.U32.HI UR6, URZ, 0x4, UR7 ;  /* 0x000000043f067899 */ /* 0x000fc80008011607 */
[----:B------:R-:W-:-:S04]  /*2d40*/  UIMAD UR8, UR6, -0x16, UR8 ;  /* 0xffffffea060878a4 */ /* 0x000fc8000f8e0208 */
[----:B------:R-:W-:-:S04]  /*2d50*/  ULEA UR8, UR8, UR10, 0x3 ;  /* 0x0000000a08087291 */ /* 0x000fc8000f8e183f */
[----:B------:R-:W-:-:S04]  /*2d60*/  UIADD3 UR8, UR8, 0xb0, URZ ;  /* 0x000000b008087890 */ /* 0x000fc8000fffe03f */
[----:B------:R-:W-:-:S09]  /*2d70*/  UPRMT UR8, URZ, 0x654, UR8 ;  /* 0x000006543f087896 */ /* 0x000fd20008000008 */
[----:B------:R-:W-:Y:S01]  /*2d80*/  SYNCS.ARRIVE.TRANS64.RED.A1T0 RZ, [UR8], RZ ;  /* 0x000000ffffff79a7 */ /* 0x000fe20008100408 */
[----:B------:R-:W-:Y:S05]  /*2d90*/  @P0 BRA `(.L_x_30) ;  /* 0x0000000000040947 */ /* 0x000fea0003800000 */
[----:B------:R-:W-:Y:S01]  /*2da0*/  BPT.TRAP 0x1 ;  /* 0x000000040000795c */ /* 0x000fe20000300000 */
.L_x_30:
[----:B------:R-:W0:Y:S01]  /*2db0*/  LDC R14, c[0x0][0x288] ;  /* 0x0000a200ff0e7b82 */ /* 0x000e220000000800 */
[----:B------:R-:W-:Y:S01]  /*2dc0*/  IMAD.SHL.U32 R33, R7, 0x40, RZ ;  /* 0x0000004007217824 */ /* 0x000fe200078e00ff */
[--C-:B------:R-:W-:Y:S01]  /*2dd0*/  SHF.R.U32.HI R10, RZ, 0x2, R0.reuse ;  /* 0x00000002ff0a7819 */ /* 0x100fe20000011600 */
[----:B------:R-:W-:Y:S01]  /*2de0*/  UIADD3 UR5, UR9, UR5, URZ ;  /* 0x0000000509057290 */ /* 0x000fe2000fffe03f */
[----:B------:R-:W-:Y:S01]  /*2df0*/  LOP3.LUT R12, R0, 0x60, RZ, 0xc0, !PT ;  /* 0x00000060000c7812 */ /* 0x000fe200078ec0ff */
[----:B------:R-:W-:Y:S01]  /*2e00*/  IMAD.SHL.U32 R34, R6, 0x100, RZ ;  /* 0x0000010006227824 */ /* 0x000fe200078e00ff */
[----:B------:R-:W-:Y:S01]  /*2e10*/  SHF.R.U32.HI R13, RZ, 0x7, R0 ;  /* 0x00000007ff0d7819 */ /* 0x000fe20000011600 */
[----:B------:R-:W-:Y:S01]  /*2e20*/  UISETP.GT.U32.AND UP0, UPT, UR5, 0x15, UPT ;  /* 0x000000150500788c */ /* 0x000fe2000bf04070 */
[----:B------:R-:W-:Y:S01]  /*2e30*/  LOP3.LUT R11, R10, 0x7, RZ, 0xc0, !PT ;  /* 0x000000070a0b7812 */ /* 0x000fe200078ec0ff */
[C---:B------:R-:W-:Y:S01]  /*2e40*/  IMAD.SHL.U32 R26, R0.reuse, 0x2, RZ ;  /* 0x00000002001a7824 */ /* 0x040fe200078e00ff */
[----:B------:R-:W-:Y:S01]  /*2e50*/  SHF.R.U32.HI R12, RZ, 0x1, R12 ;  /* 0x00000001ff0c7819 */ /* 0x000fe2000001160c */
[----:B------:R-:W-:Y:S01]  /*2e60*/  ULDC UR12, c[0x0][0x284] ;  /* 0x0000a100000c7ab9 */ /* 0x000fe20000000800 */
[----:B------:R-:W-:Y:S01]  /*2e70*/  LOP3.LUT R10, R13, 0x1, RZ, 0xc0, !PT ;  /* 0x000000010d0a7812 */ /* 0x000fe200078ec0ff */
[----:B------:R-:W-:Y:S01]  /*2e80*/  UISETP.LT.U32.AND UP0, UPT, UR9, 0x16, UP0 ;  /* 0x000000160900788c */ /* 0x000fe20008701070 */
[----:B------:R-:W-:Y:S01]  /*2e90*/  IADD3 R15, RZ, -R12, -R11 ;  /* 0x8000000cff0f7210 */ /* 0x000fe20007ffe80b */
[----:B------:R-:W-:Y:S01]  /*2ea0*/  UISETP.GE.U32.AND UP1, UPT, UR9, 0x16, UPT ;  /* 0x000000160900788c */ /* 0x000fe2000bf26070 */
[----:B------:R-:W-:Y:S01]  /*2eb0*/  LOP3.LUT R13, R0, 0x3, RZ, 0xc0, !PT ;  /* 0x00000003000d7812 */ /* 0x000fe200078ec0ff */
[C---:B------:R-:W-:Y:S01]  /*2ec0*/  IMAD.SHL.U32 R24, R10.reuse, 0x40, RZ ;  /* 0x000000400a187824 */ /* 0x040fe200078e00ff */
[----:B------:R-:W-:Y:S01]  /*2ed0*/  SHF.R.S32.HI R29, RZ, 0x1f, R5 ;  /* 0x0000001fff1d7819 */ /* 0x000fe20000011405 */
[----:B------:R-:W-:Y:S01]  /*2ee0*/  UIMAD.WIDE.U32 UR6, UR5, -0x45d1745d, URZ ;  /* 0xba2e8ba3050678a5 */ /* 0x000fe2000f8e003f */
[C---:B------:R-:W-:Y:S01]  /*2ef0*/  LOP3.LUT R26, R33.reuse, 0x6, R26, 0xf8, !PT ;  /* 0x00000006211a7812 */ /* 0x040fe200078ef81a */
[----:B------:R-:W-:Y:S01]  /*2f00*/  USEL UR8, URZ, 0x1, !UP0 ;  /* 0x000000013f087887 */ /* 0x000fe2000c000000 */
[----:B------:R-:W-:Y:S01]  /*2f10*/  IMAD R15, R10, -0x40, R15 ;  /* 0xffffffc00a0f7824 */ /* 0x000fe200078e020f */
[----:B------:R-:W-:Y:S01]  /*2f20*/  ULDC.64 UR10, c[0x0][0x5d0] ;  /* 0x00017400000a7ab9 */ /* 0x000fe20000000a00 */
[----:B0-----:R-:W-:Y:S01]  /*2f30*/  ISETP.GE.AND P0, PT, R33, R14, PT ;  /* 0x0000000e2100720c */ /* 0x001fe20003f06270 */
[----:B------:R-:W-:Y:S01]  /*2f40*/  IMAD R10, R13, -0x2, R14 ;  /* 0xfffffffe0d0a7824 */ /* 0x000fe200078e020e */
[----:B------:R-:W-:Y:S01]  /*2f50*/  SHF.R.S32.HI R27, RZ, 0x1f, R26 ;  /* 0x0000001fff1b7819 */ /* 0x000fe2000001141a */
[----:B------:R-:W-:Y:S01]  /*2f60*/  IMAD R14, R29, UR10, RZ ;  /* 0x0000000a1d0e7c24 */ /* 0x000fe2000f8e02ff */
[----:B------:R-:W-:Y:S01]  /*2f70*/  ISETP.GE.OR P0, PT, R34, UR12, P0 ;  /* 0x0000000c22007c0c */ /* 0x000fe20008706670 */
[----:B------:R-:W-:Y:S01]  /*2f80*/  USHF.R.U32.HI UR6, URZ, 0x4, UR7 ;  /* 0x000000043f067899 */ /* 0x000fe20008011607 */
[----:B------:R-:W-:Y:S01]  /*2f90*/  LOP3.LUT R35, R24, 0x40, R11, 0xe2, !PT ;  /* 0x0000004018237812 */ /* 0x000fe200078ee20b */
[----:B------:R-:W-:Y:S01]  /*2fa0*/  ULOP3.LUT UR4, UR4, UR8, URZ, 0x3c, !UPT ;  /* 0x0000000804047292 */ /* 0x000fe2000f8e3c3f */
[----:B------:R-:W-:Y:S01]  /*2fb0*/  IMAD.WIDE R24, R6, 0x100, RZ ;  /* 0x0000010006187825 */ /* 0x000fe200078e02ff */
[----:B------:R-:W-:Y:S01]  /*2fc0*/  UIMAD UR5, UR6, -0x16, UR5 ;  /* 0xffffffea060578a4 */ /* 0x000fe2000f8e0205 */
[----:B------:R-:W-:Y:S01]  /*2fd0*/  IADD3 R34, -R34, UR12, R15 ;  /* 0x0000000c22227c10 */ /* 0x000fe2000fffe10f */
[----:B------:R-:W-:Y:S01]  /*2fe0*/  @UP1 ULOP3.LUT UR4, UR4, 0x1, UR6, 0x78, !UPT ;  /* 0x0000000104041892 */ /* 0x000fe2000f8e7806 */
[C---:B------:R-:W-:Y:S01]  /*2ff0*/  IMAD R11, R5.reuse, UR11, R14 ;  /* 0x0000000b050b7c24 */ /* 0x040fe2000f8e020e */
[----:B------:R-:W-:Y:S01]  /*3000*/  LOP3.LUT R35, R24, R35, R12, 0xfe, !PT ;  /* 0x0000002318237212 */ /* 0x000fe200078efe0c */
[----:B------:R-:W-:-:S04]  /*3010*/  IMAD.WIDE.U32 R6, R5, UR10, R26 ;  /* 0x0000000a05067c25 */ /* 0x000fc8000f8e001a */
[----:B------:R-:W-:Y:S02]  /*3020*/  IMAD.IADD R7, R7, 0x1, R11 ;  /* 0x0000000107077824 */ /* 0x000fe400078e020b */
[----:B------:R-:W-:Y:S02]  /*3030*/  IMAD.IADD R33, R10, 0x1, -R33 ;  /* 0x000000010a217824 */ /* 0x000fe400078e0a21 */
[----:B------:R-:W-:Y:S01]  /*3040*/  IMAD.MOV.U32 R32, RZ, RZ, -0x1 ;  /* 0xffffffffff207424 */ /* 0x000fe200078e00ff */
[----:B------:R-:W-:Y:S06]  /*3050*/  @P0 BRA `(.L_x_32) ;  /* 0x0000004800040947 */ /* 0x000fec0003800000 */
[----:B------:R-:W0:Y:S01]  /*3060*/  LDC.64 R30, c[0x0][0x5c8] ;  /* 0x00017200ff1e7b82 */ /* 0x000e220000000a00 */
[----:B------:R-:W-:Y:S01]  /*3070*/  ULDC.64 UR6, c[0x0][0x5c0] ;  /* 0x0001700000067ab9 */ /* 0x000fe20000000a00 */
[----:B------:R-:W-:Y:S01]  /*3080*/  BSSY B0, `(.L_x_32) ;  /* 0x000047e000007945 */ /* 0x000fe20003800000 */
[-C--:B0-----:R-:W-:Y:S02]  /*3090*/  IMAD R10, R25, R30.reuse, RZ ;  /* 0x0000001e190a7224 */ /* 0x081fe400078e02ff */
[----:B------:R-:W-:-:S04]  /*30a0*/  IMAD.WIDE.U32 R6, R35, R30, R6 ;  /* 0x0000001e23067225 */ /* 0x000fc800078e0006 */
[----:B------:R-:W-:Y:S01]  /*30b0*/  IMAD R13, R35, R31, R10 ;  /* 0x0000001f230d7224 */ /* 0x000fe200078e020a */
[----:B------:R-:W-:Y:S01]  /*30c0*/  IADD3 R14, P4, R6, UR6, RZ ;  /* 0x00000006060e7c10 */ /* 0x000fe2000ff9e0ff */
[C---:B------:R-:W-:Y:S01]  /*30d0*/  IMAD.SHL.U32 R11, R30.reuse, 0x80, RZ ;  /* 0x000000801e0b7824 */ /* 0x040fe200078e00ff */
[C---:B------:R-:W-:Y:S01]  /*30e0*/  LEA R28, P2, R30.reuse, R6, 0x3 ;  /* 0x000000061e1c7211 */ /* 0x040fe200078418ff */
[----:B------:R-:W-:Y:S01]  /*30f0*/  IMAD.IADD R36, R7, 0x1, R13 ;  /* 0x0000000107247824 */ /* 0x000fe200078e020d */
[----:B------:R-:W-:Y:S02]  /*3100*/  SHF.L.U64.HI R7, R30, 0x7, R31 ;  /* 0x000000071e077819 */ /* 0x000fe4000001021f */
[----:B------:R-:W-:Y:S02]  /*3110*/  IADD3 R10, P1, P0, R6, UR6, R11 ;  /* 0x00000006060a7c10 */ /* 0x000fe4000f83e00b */
[----:B------:R-:W-:Y:S02]  /*3120*/  IADD3.X R15, R36, UR7, RZ, P4, !PT ;  /* 0x00000007240f7c10 */ /* 0x000fe4000a7fe4ff */
[----:B---3-5:R-:W-:-:S02]  /*3130*/  FSETP.NEU.AND P4, PT, R9, RZ, PT ;  /* 0x000000ff0900720b */ /* 0x028fc40003f8d000 */
[----:B------:R-:W-:Y:S02]  /*3140*/  LEA.HI.X R30, R30, R36, R31, 0x3, P2 ;  /* 0x000000241e1e7211 */ /* 0x000fe400010f1c1f */
[C---:B------:R-:W-:Y:S02]  /*3150*/  IADD3 R12, P2, R28.reuse, UR6, RZ ;  /* 0x000000061c0c7c10 */ /* 0x040fe4000ff5e0ff */
[----:B------:R-:W-:Y:S02]  /*3160*/  IADD3 R6, P5, P6, R28, UR6, R11 ;  /* 0x000000061c067c10 */ /* 0x000fe4000febe00b */
[--C-:B------:R-:W-:Y:S02]  /*3170*/  IADD3.X R11, R36, UR7, R7.reuse, P1, P0 ;  /* 0x00000007240b7c10 */ /* 0x100fe40008fe0407 */
[C---:B------:R-:W-:Y:S02]  /*3180*/  IADD3.X R13, R30.reuse, UR7, RZ, P2, !PT ;  /* 0x000000071e0d7c10 */ /* 0x040fe400097fe4ff */
[----:B------:R-:W-:Y:S01]  /*3190*/  IADD3.X R7, R30, UR7, R7, P5, P6 ;  /* 0x000000071e077c10 */ /* 0x000fe2000afec407 */
[----:B------:R-:W-:Y:S06]  /*31a0*/  @!P4 BRA `(.L_x_33) ;  /* 0x00000034009cc947 */ /* 0x000fec0003800000 */
[----:B------:R-:W-:Y:S01]  /*31b0*/  ULDC.64 UR6, c[0x0][0x5b8] ;  /* 0x00016e0000067ab9 */ /* 0x000fe20000000a00 */
[----:B------:R-:W-:Y:S01]  /*31c0*/  ISETP.GE.AND P0, PT, R34, 0x1, PT ;  /* 0x000000012200780c */ /* 0x000fe20003f06270 */
[----:B------:R-:W-:Y:S01]  /*31d0*/  IMAD R28, R29, UR6, RZ ;  /* 0x000000061d1c7c24 */ /* 0x000fe2000f8e02ff */
[----:B------:R-:W-:Y:S01]  /*31e0*/  ULDC.64 UR10, c[0x0][0x5a8] ;  /* 0x00016a00000a7ab9 */ /* 0x000fe20000000a00 */
[----:B------:R-:W-:Y:S01]  /*31f0*/  IMAD.WIDE.U32 R26, R5, UR6, R26 ;  /* 0x00000006051a7c25 */ /* 0x000fe2000f8e001a */
[----:B------:R-:W-:Y:S01]  /*3200*/  ISETP.LT.OR P4, PT, R33, 0x1, !P0 ;  /* 0x000000012100780c */ /* 0x000fe20004781670 */
[----:B------:R-:W-:Y:S02]  /*3210*/  BSSY B1, `(.L_x_34) ;  /* 0x000000c000017945 */ /* 0x000fe40003800000 */
[----:B------:R-:W-:Y:S01]  /*3220*/  IMAD R5, R5, UR7, R28 ;  /* 0x0000000705057c24 */ /* 0x000fe2000f8e021c */
[----:B------:R-:W-:Y:S02]  /*3230*/  ULDC.64 UR6, c[0x0][0x5b0] ;  /* 0x00016c0000067ab9 */ /* 0x000fe40000000a00 */
[----:B------:R-:W-:-:S02]  /*3240*/  IMAD R30, R25, UR6, RZ ;  /* 0x00000006191e7c24 */ /* 0x000fc4000f8e02ff */
[----:B------:R-:W-:Y:S02]  /*3250*/  IMAD.IADD R27, R27, 0x1, R5 ;  /* 0x000000011b1b7824 */ /* 0x000fe400078e0205 */
[C---:B------:R-:W-:Y:S02]  /*3260*/  IMAD R5, R35.reuse, UR7, R30 ;  /* 0x0000000723057c24 */ /* 0x040fe4000f8e021e */
[----:B------:R-:W-:-:S03]  /*3270*/  IMAD.WIDE.U32 R28, R35, UR6, R26 ;  /* 0x00000006231c7c25 */ /* 0x000fc6000f8e001a */
[----:B------:R-:W-:-:S04]  /*3280*/  IADD3 R28, P1, R28, UR10, RZ ;  /* 0x0000000a1c1c7c10 */ /* 0x000fc8000ff3e0ff */
[--C-:B------:R-:W-:Y:S02]  /*3290*/  IADD3.X R29, R29, UR11, R5.reuse, P1, !PT ;  /* 0x0000000b1d1d7c10 */ /* 0x100fe40008ffe405 */
[----:B------:R-:W-:Y:S01]  /*32a0*/  PRMT R5, RZ, 0x7610, R5 ;  /* 0x00007610ff057816 */ /* 0x000fe20000000005 */
[----:B------:R-:W-:Y:S06]  /*32b0*/  @P4 BRA `(.L_x_35) ;  /* 0x0000000000044947 */ /* 0x000fec0003800000 */
[----:B------:R0:W5:Y:S02]  /*32c0*/  LDG.E.U8 R5, desc[UR16][R28.64] ;  /* 0x000000101c057981 */ /* 0x000164000c1e1100 */
.L_x_35:
[----:B------:R-:W-:Y:S05]  /*32d0*/  BSYNC B1 ;  /* 0x0000000000017941 */ /* 0x000fea0003800000 */
.L_x_34:
[----:B-----5:R-:W-:Y:S01]  /*32e0*/  LOP3.LUT R5, R5, 0xff, RZ, 0xc0, !PT ;  /* 0x000000ff05057812 */ /* 0x020fe200078ec0ff */
[----:B------:R-:W-:Y:S01]  /*32f0*/  BSSY B1, `(.L_x_36) ;  /* 0x000000b000017945 */ /* 0x000fe20003800000 */
[----:B------:R-:W-:Y:S02]  /*3300*/  ISETP.LT.OR P2, PT, R33, 0x2, !P0 ;  /* 0x000000022100780c */ /* 0x000fe40004741670 */
[----:B------:R-:W-:-:S05]  /*3310*/  F2FP.F16.E5M2.UNPACK_B R5, R5 ;  /* 0x00000005ff05723e */ /* 0x000fca00020004ff */
[----:B------:R-:W-:Y:S01]  /*3320*/  HADD2.F32 R30, -RZ, R5.H0_H0 ;  /* 0x20000005ff1e7230 */ /* 0x000fe20000004100 */
[----:B------:R-:W-:-:S04]  /*3330*/  PRMT R5, RZ, 0x7610, R5 ;  /* 0x00007610ff057816 */ /* 0x000fc80000000005 */
[----:B------:R-:W-:-:S04]  /*3340*/  FMUL R30, R30, R9 ;  /* 0x000000091e1e7220 */ /* 0x000fc80000400000 */
[----:B--2---:R-:W-:-:S05]  /*3350*/  FFMA R30, R145, R8, R30 ;  /* 0x00000008911e7223 */ /* 0x004fca000000001e */
[----:B------:R-:W-:-:S05]  /*3360*/  F2FP.SATFINITE.E5M2.F32.PACK_AB_MERGE_C R31, RZ, R30, RZ ;  /* 0x0000001eff1f723e */ /* 0x000fca00048060ff */
[----:B------:R1:W-:Y:S01]  /*3370*/  @!P4 STG.E.U8 desc[UR16][R14.64], R31 ;  /* 0x0000001f0e00c986 */ /* 0x0003e2000c101110 */
[----:B------:R-:W-:Y:S05]  /*3380*/  @P2 BRA `(.L_x_37) ;  /* 0x0000000000042947 */ /* 0x000fea0003800000 */
[----:B------:R2:W5:Y:S02]  /*3390*/  LDG.E.U8 R5, desc[UR16][R28.64+0x1] ;  /* 0x000001101c057981 */ /* 0x000564000c1e1100 */
.L_x_37:
[----:B------:R-:W-:Y:S05]  /*33a0*/  BSYNC B1 ;  /* 0x0000000000017941 */ /* 0x000fea0003800000 */
.L_x_36:
[----:B-----5:R-:W-:Y:S01]  /*33b0*/  LOP3.LUT R5, R5, 0xff, RZ, 0xc0, !PT ;  /* 0x000000ff05057812 */ /* 0x020fe200078ec0ff */
[----:B------:R-:W-:Y:S01]  /*33c0*/  BSSY B1, `(.L_x_38) ;  /* 0x0000013000017945 */ /* 0x000fe20003800000 */
[----:B------:R-:W-:Y:S02]  /*33d0*/  IADD3 R37, P1, R35, 0x8, RZ ;  /* 0x0000000823257810 */ /* 0x000fe40007f3e0ff */
[----:B------:R-:W-:-:S03]  /*33e0*/  F2FP.F16.E5M2.UNPACK_B R5, R5 ;  /* 0x00000005ff05723e */ /* 0x000fc600020004ff */
[----:B-1----:R-:W-:Y:S01]  /*33f0*/  IMAD.X R31, RZ, RZ, R25, P1 ;  /* 0x000000ffff1f7224 */ /* 0x002fe200008e0619 */
[----:B------:R-:W-:Y:S01]  /*3400*/  ISETP.GE.AND P1, PT, R34, 0x9, PT ;  /* 0x000000092200780c */ /* 0x000fe20003f26270 */
[----:B------:R-:W-:Y:S02]  /*3410*/  HADD2.F32 R30, -RZ, R5.H0_H0 ;  /* 0x20000005ff1e7230 */ /* 0x000fe40000004100 */
[----:B------:R-:W-:Y:S01]  /*3420*/  IMAD R36, R31, UR6, RZ ;  /* 0x000000061f247c24 */ /* 0x000fe2000f8e02ff */
[----:B------:R-:W-:Y:S02]  /*3430*/  ISETP.LT.OR P5, PT, R33, 0x1, !P1 ;  /* 0x000000012100780c */ /* 0x000fe40004fa1670 */
[----:B------:R-:W-:Y:S01]  /*3440*/  FMUL R5, R30, R9 ;  /* 0x000000091e057220 */ /* 0x000fe20000400000 */
[----:B------:R-:W-:-:S04]  /*3450*/  IMAD.WIDE.U32 R30, R37, UR6, R26 ;  /* 0x00000006251e7c25 */ /* 0x000fc8000f8e001a */
[----:B------:R-:W-:Y:S01]  /*3460*/  FFMA R5, R140, R8, R5 ;  /* 0x000000088c057223 */ /* 0x000fe20000000005 */
[----:B------:R-:W-:Y:S01]  /*3470*/  IMAD R37, R37, UR7, R36 ;  /* 0x0000000725257c24 */ /* 0x000fe2000f8e0224 */
[----:B------:R-:W-:-:S03]  /*3480*/  IADD3 R30, P4, R30, UR10, RZ ;  /* 0x0000000a1e1e7c10 */ /* 0x000fc6000ff9e0ff */
[----:B------:R-:W-:Y:S02]  /*3490*/  F2FP.SATFINITE.E5M2.F32.PACK_AB_MERGE_C R39, RZ, R5, RZ ;  /* 0x00000005ff27723e */ /* 0x000fe400048060ff */
[----:B------:R-:W-:Y:S02]  /*34a0*/  IADD3.X R31, R31, UR11, R37, P4, !PT ;  /* 0x0000000b1f1f7c10 */ /* 0x000fe4000a7fe425 */
[----:B------:R-:W-:Y:S01]  /*34b0*/  PRMT R5, RZ, 0x7610, R5 ;  /* 0x00007610ff057816 */ /* 0x000fe20000000005 */
[----:B------:R1:W-:Y:S01]  /*34c0*/  @!P2 STG.E.U8 desc[UR16][R14.64+0x1], R39 ;  /* 0x000001270e00a986 */ /* 0x0003e2000c101110 */
[----:B------:R-:W-:Y:S05]  /*34d0*/  @P5 BRA `(.L_x_39) ;  /* 0x0000000000045947 */ /* 0x000fea0003800000 */
[----:B------:R3:W5:Y:S02]  /*34e0*/  LDG.E.U8 R5, desc[UR16][R30.64] ;  /* 0x000000101e057981 */ /* 0x000764000c1e1100 */
.L_x_39:
[----:B------:R-:W-:Y:S05]  /*34f0*/  BSYNC B1 ;  /* 0x0000000000017941 */ /* 0x000fea0003800000 */
.L_x_38:
[----:B-----5:R-:W-:Y:S01]  /*3500*/  LOP3.LUT R5, R5, 0xff, RZ, 0xc0, !PT ;  /* 0x000000ff05057812 */ /* 0x020fe200078ec0ff */
[----:B------:R-:W-:Y:S01]  /*3510*/  BSSY B1, `(.L_x_40) ;  /* 0x000000b000017945 */ /* 0x000fe20003800000 */
[----:B------:R-:W-:Y:S02]  /*3520*/  ISETP.LT.OR P2, PT, R33, 0x2, !P1 ;  /* 0x000000022100780c */ /* 0x000fe40004f41670 */
[----:B------:R-:W-:-:S05]  /*3530*/  F2FP.F16.E5M2.UNPACK_B R5, R5 ;  /* 0x00000005ff05723e */ /* 0x000fca00020004ff */
[----:B------:R-:W-:Y:S01]  /*3540*/  HADD2.F32 R36, -RZ, R5.H0_H0 ;  /* 0x20000005ff247230 */ /* 0x000fe20000004100 */
[----:B------:R-:W-:-:S04]  /*3550*/  PRMT R5, RZ, 0x7610, R5 ;  /* 0x00007610ff057816 */ /* 0x000fc80000000005 */
[----:B------:R-:W-:-:S04]  /*3560*/  FMUL R36, R36, R9 ;  /* 0x0000000924247220 */ /* 0x000fc80000400000 */
[----:B------:R-:W-:-:S05]  /*3570*/  FFMA R36, R143, R8, R36 ;  /* 0x000000088f247223 */ /* 0x000fca0000000024 */
[----:B------:R-:W-:-:S05]  /*3580*/  F2FP.SATFINITE.E5M2.F32.PACK_AB_MERGE_C R37, RZ, R36, RZ ;  /* 0x00000024ff25723e */ /* 0x000fca00048060ff */
[----:B------:R4:W-:Y:S01]  /*3590*/  @!P5 STG.E.U8 desc[UR16][R12.64], R37 ;  /* 0x000000250c00d986 */ /* 0x0009e2000c101110 */
[----:B------:R-:W-:Y:S05]  /*35a0*/  @P2 BRA `(.L_x_41) ;  /* 0x0000000000042947 */ /* 0x000fea0003800000 */
[----:B------:R0:W5:Y:S02]  /*35b0*/  LDG.E.U8 R5, desc[UR16][R30.64+0x1] ;  /* 0x000001101e057981 */ /* 0x000164000c1e1100 */
.L_x_41:
[----:B------:R-:W-:Y:S05]  /*35c0*/  BSYNC B1 ;  /* 0x0000000000017941 */ /* 0x000fea0003800000 */
.L_x_40:
[----:B-----5:R-:W-:Y:S01]  /*35d0*/  LOP3.LUT R5, R5, 0xff, RZ, 0xc0, !PT ;  /* 0x000000ff05057812 */ /* 0x020fe200078ec0ff */
[----:B------:R-:W-:Y:S01]  /*35e0*/  BSSY B1, `(.L_x_42) ;  /* 0x000000b000017945 */ /* 0x000fe20003800000 */
[----:B------:R-:W-:Y:S02]  /*35f0*/  ISETP.LT.OR P4, PT, R33, 0x9, !P0 ;  /* 0x000000092100780c */ /* 0x000fe40004781670 */
[----:B------:R-:W-:-:S05]  /*3600*/  F2FP.F16.E5M2.UNPACK_B R5, R5 ;  /* 0x00000005ff05723e */ /* 0x000fca00020004ff */
[----:B------:R-:W-:-:S05]  /*3610*/  HADD2.F32 R36, -RZ, R5.H0_H0 ;  /* 0x20000005ff247230 */ /* 0x000fca0000004100 */
[----:B------:R-:W-:-:S04]  /*3620*/  FMUL R5, R36, R9 ;  /* 0x0000000924057220 */ /* 0x000fc80000400000 */
[----:B------:R-:W-:-:S05]  /*3630*/  FFMA R5, R138, R8, R5 ;  /* 0x000000088a057223 */ /* 0x000fca0000000005 */
[----:B----4-:R-:W-:Y:S02]  /*3640*/  F2FP.SATFINITE.E5M2.F32.PACK_AB_MERGE_C R37, RZ, R5, RZ ;  /* 0x00000005ff25723e */ /* 0x010fe400048060ff */
[----:B------:R-:W-:-:S03]  /*3650*/  PRMT R5, RZ, 0x7610, R5 ;  /* 0x00007610ff057816 */ /* 0x000fc60000000005 */
[----:B------:R4:W-:Y:S01]  /*3660*/  @!P2 STG.E.U8 desc[UR16][R12.64+0x1], R37 ;  /* 0x000001250c00a986 */ /* 0x0009e2000c101110 */
[----:B------:R-:W-:Y:S05]  /*3670*/  @P4 BRA `(.L_x_43) ;  /* 0x0000000000044947 */ /* 0x000fea0003800000 */
[----:B------:R0:W5:Y:S02]  /*3680*/  LDG.E.U8 R5, desc[UR16][R28.64+0x8] ;  /* 0x000008101c057981 */ /* 0x000164000c1e1100 */
.L_x_43:
[----:B------:R-:W-:Y:S05]  /*3690*/  BSYNC B1 ;  /* 0x0000000000017941 */ /* 0x000fea0003800000 */
.L_x_42:
        /* <DEDUP_REMOVED lines=8> */
[----:B----4-:R-:W-:-:S05]  /*3720*/  F2FP.SATFINITE.E5M2.F32.PACK_AB_MERGE_C R37, RZ, R36, RZ ;  /* 0x00000024ff25723e */ /* 0x010fca00048060ff */
[----:B------:R4:W-:Y:S01]  /*3730*/  @!P4 STG.E.U8 desc[UR16][R14.64+0x8], R37 ;  /* 0x000008250e00c986 */ /* 0x0009e2000c101110 */
[----:B------:R-:W-:Y:S05]  /*3740*/  @P2 BRA `(.L_x_45) ;  /* 0x0000000000042947 */ /* 0x000fea0003800000 */
[----:B------:R0:W5:Y:S02]  /*3750*/  LDG.E.U8 R5, desc[UR16][R28.64+0x9] ;  /* 0x000009101c057981 */ /* 0x000164000c1e1100 */
.L_x_45:
[----:B------:R-:W-:Y:S05]  /*3760*/  BSYNC B1 ;  /* 0x0000000000017941 */ /* 0x000fea0003800000 */
.L_x_44:
        /* <DEDUP_REMOVED lines=12> */
.L_x_47:
[----:B------:R-:W-:Y:S05]  /*3830*/  BSYNC B1 ;  /* 0x0000000000017941 */ /* 0x000fea0003800000 */
.L_x_46:
        /* <DEDUP_REMOVED lines=12> */
.L_x_49:
[----:B------:R-:W-:Y:S05]  /*3900*/  BSYNC B1 ;  /* 0x0000000000017941 */ /* 0x000fea0003800000 */
.L_x_48:
        /* <DEDUP_REMOVED lines=12> */
.L_x_51:
[----:B------:R-:W-:Y:S05]  /*39d0*/  BSYNC B1 ;  /* 0x0000000000017941 */ /* 0x000fea0003800000 */
.L_x_50:
        /* <DEDUP_REMOVED lines=12> */
.L_x_53:
[----:B------:R-:W-:Y:S05]  /*3aa0*/  BSYNC B1 ;  /* 0x0000000000017941 */ /* 0x000fea0003800000 */
.L_x_52:
        /* <DEDUP_REMOVED lines=12> */
.L_x_55:
[----:B------:R-:W-:Y:S05]  /*3b70*/  BSYNC B1 ;  /* 0x0000000000017941 */ /* 0x000fea0003800000 */
.L_x_54:
        /* <DEDUP_REMOVED lines=12> */
.L_x_57:
[----:B------:R-:W-:Y:S05]  /*3c40*/  BSYNC B1 ;  /* 0x0000000000017941 */ /* 0x000fea0003800000 */
.L_x_56:
        /* <DEDUP_REMOVED lines=12> */
.L_x_59:
[----:B------:R-:W-:Y:S05]  /*3d10*/  BSYNC B1 ;  /* 0x0000000000017941 */ /* 0x000fea0003800000 */
.L_x_58:
        /* <DEDUP_REMOVED lines=12> */
.L_x_61:
[----:B------:R-:W-:Y:S05]  /*3de0*/  BSYNC B1 ;  /* 0x0000000000017941 */ /* 0x000fea0003800000 */
.L_x_60:
        /* <DEDUP_REMOVED lines=12> */
.L_x_63:
[----:B------:R-:W-:Y:S05]  /*3eb0*/  BSYNC B1 ;  /* 0x0000000000017941 */ /* 0x000fea0003800000 */
.L_x_62:
        /* <DEDUP_REMOVED lines=12> */
.L_x_65:
[----:B------:R-:W-:Y:S05]  /*3f80*/  BSYNC B1 ;  /* 0x0000000000017941 */ /* 0x000fea0003800000 */
.L_x_64:
        /* <DEDUP_REMOVED lines=12> */
.L_x_67:
[----:B------:R-:W-:Y:S05]  /*4050*/  BSYNC B1 ;  /* 0x0000000000017941 */ /* 0x000fea0003800000 */
.L_x_66:
        /* <DEDUP_REMOVED lines=12> */
.L_x_69:
[----:B------:R-:W-:Y:S05]  /*4120*/  BSYNC B1 ;  /* 0x0000000000017941 */ /* 0x000fea0003800000 */
.L_x_68:
        /* <DEDUP_REMOVED lines=12> */
.L_x_71:
[----:B------:R-:W-:Y:S05]  /*41f0*/  BSYNC B1 ;  /* 0x0000000000017941 */ /* 0x000fea0003800000 */
.L_x_70:
        /* <DEDUP_REMOVED lines=12> */
.L_x_73:
[----:B------:R-:W-:Y:S05]  /*42c0*/  BSYNC B1 ;  /* 0x0000000000017941 */ /* 0x000fea0003800000 */
.L_x_72:
        /* <DEDUP_REMOVED lines=12> */
.L_x_75:
[----:B------:R-:W-:Y:S05]  /*4390*/  BSYNC B1 ;  /* 0x0000000000017941 */ /* 0x000fea0003800000 */
.L_x_74:
        /* <DEDUP_REMOVED lines=12> */
.L_x_77:
[----:B------:R-:W-:Y:S05]  /*4460*/  BSYNC B1 ;  /* 0x0000000000017941 */ /* 0x000fea0003800000 */
.L_x_76:
        /* <DEDUP_REMOVED lines=12> */
.L_x_79:
[----:B------:R-:W-:Y:S05]  /*4530*/  BSYNC B1 ;  /* 0x0000000000017941 */ /* 0x000fea0003800000 */
.L_x_78:
        /* <DEDUP_REMOVED lines=12> */
.L_x_81:
[----:B------:R-:W-:Y:S05]  /*4600*/  BSYNC B1 ;  /* 0x0000000000017941 */ /* 0x000fea0003800000 */
.L_x_80:
        /* <DEDUP_REMOVED lines=12> */
.L_x_83:
[----:B------:R-:W-:Y:S05]  /*46d0*/  BSYNC B1 ;  /* 0x0000000000017941 */ /* 0x000fea0003800000 */
.L_x_82:
        /* <DEDUP_REMOVED lines=12> */
.L_x_85:
[----:B------:R-:W-:Y:S05]  /*47a0*/  BSYNC B1 ;  /* 0x0000000000017941 */ /* 0x000fea0003800000 */
.L_x_84:
        /* <DEDUP_REMOVED lines=12> */
.L_x_87:
[----:B------:R-:W-:Y:S05]  /*4870*/  BSYNC B1 ;  /* 0x0000000000017941 */ /* 0x000fea0003800000 */
.L_x_86:
        /* <DEDUP_REMOVED lines=12> */
.L_x_89:
[----:B------:R-:W-:Y:S05]  /*4940*/  BSYNC B1 ;  /* 0x0000000000017941 */ /* 0x000fea0003800000 */
.L_x_88:
        /* <DEDUP_REMOVED lines=12> */
.L_x_91:
[----:B------:R-:W-:Y:S05]  /*4a10*/  BSYNC B1 ;  /* 0x0000000000017941 */ /* 0x000fea0003800000 */
.L_x_90:
        /* <DEDUP_REMOVED lines=12> */
.L_x_93:
[----:B------:R-:W-:Y:S05]  /*4ae0*/  BSYNC B1 ;  /* 0x0000000000017941 */ /* 0x000fea0003800000 */
.L_x_92:
[----:B-----5:R-:W-:Y:S01]  /*4af0*/  LOP3.LUT R5, R5, 0xff, RZ, 0xc0, !PT ;  /* 0x000000ff05057812 */ /* 0x020fe200078ec0ff */
[----:B------:R-:W-:Y:S01]  /*4b00*/  BSSY B1, `(.L_x_94) ;  /* 0x000000b000017945 */ /* 0x000fe20003800000 */
[----:B------:R-:W-:Y:S02]  /*4b10*/  ISETP.LT.OR P2, PT, R33, 0x39, !P1 ;  /* 0x000000392100780c */ /* 0x000fe40004f41670 */
[----:B------:R-:W-:-:S05]  /*4b20*/  F2FP.F16.E5M2.UNPACK_B R5, R5 ;  /* 0x00000005ff05723e */ /* 0x000fca00020004ff */
[----:B0-2---:R-:W-:-:S05]  /*4b30*/  HADD2.F32 R28, -RZ, R5.H0_H0 ;  /* 0x20000005ff1c7230 */ /* 0x005fca0000004100 */
[----:B------:R-:W-:-:S04]  /*4b40*/  FMUL R5, R28, R9 ;  /* 0x000000091c057220 */ /* 0x000fc80000400000 */
[----:B------:R-:W-:-:S05]  /*4b50*/  FFMA R5, R112, R8, R5 ;  /* 0x0000000870057223 */ /* 0x000fca0000000005 */
[----:B------:R-:W-:Y:S02]  /*4b60*/  F2FP.SATFINITE.E5M2.F32.PACK_AB_MERGE_C R29, RZ, R5, RZ ;  /* 0x00000005ff1d723e */ /* 0x000fe400048060ff */
[----:B------:R-:W-:-:S03]  /*4b70*/  PRMT R5, RZ, 0x7610, R5 ;  /* 0x00007610ff057816 */ /* 0x000fc60000000005 */
[----:B------:R0:W-:Y:S01]  /*4b80*/  @!P0 STG.E.U8 desc[UR16][R14.64+0x39], R29 ;  /* 0x0000391d0e008986 */ /* 0x0001e2000c101110 */
[----:B------:R-:W-:Y:S05]  /*4b90*/  @P2 BRA `(.L_x_95) ;  /* 0x0000000000042947 */ /* 0x000fea0003800000 */
[----:B------:R2:W5:Y:S02]  /*4ba0*/  LDG.E.U8 R5, desc[UR16][R30.64+0x38] ;  /* 0x000038101e057981 */ /* 0x000564000c1e1100 */
.L_x_95:
[----:B------:R-:W-:Y:S05]  /*4bb0*/  BSYNC B1 ;  /* 0x0000000000017941 */ /* 0x000fea0003800000 */
.L_x_94:
[----:B-----5:R-:W-:Y:S01]  /*4bc0*/  LOP3.LUT R5, R5, 0xff, RZ, 0xc0, !PT ;  /* 0x000000ff05057812 */ /* 0x020fe200078ec0ff */
[----:B------:R-:W-:Y:S01]  /*4bd0*/  BSSY B1, `(.L_x_96) ;  /* 0x000000b000017945 */ /* 0x000fe20003800000 */
[----:B------:R-:W-:Y:S02]  /*4be0*/  ISETP.LT.OR P1, PT, R33, 0x3a, !P1 ;  /* 0x0000003a2100780c */ /* 0x000fe40004f21670 */
[----:B------:R-:W-:-:S05]  /*4bf0*/  F2FP.F16.E5M2.UNPACK_B R5, R5 ;  /* 0x00000005ff05723e */ /* 0x000fca00020004ff */
[----:B01--4-:R-:W-:Y:S01]  /*4c00*/  HADD2.F32 R14, -RZ, R5.H0_H0 ;  /* 0x20000005ff0e7230 */ /* 0x013fe20000004100 */
[----:B------:R-:W-:-:S04]  /*4c10*/  PRMT R5, RZ, 0x7610, R5 ;  /* 0x00007610ff057816 */ /* 0x000fc80000000005 */
[----:B------:R-:W-:-:S04]  /*4c20*/  FMUL R14, R14, R9 ;  /* 0x000000090e0e7220 */ /* 0x000fc80000400000 */
[----:B------:R-:W-:-:S05]  /*4c30*/  FFMA R14, R115, R8, R14 ;  /* 0x00000008730e7223 */ /* 0x000fca000000000e */
[----:B------:R-:W-:-:S05]  /*4c40*/  F2FP.SATFINITE.E5M2.F32.PACK_AB_MERGE_C R15, RZ, R14, RZ ;  /* 0x0000000eff0f723e */ /* 0x000fca00048060ff */
[----:B------:R0:W-:Y:S01]  /*4c50*/  @!P2 STG.E.U8 desc[UR16][R12.64+0x38], R15 ;  /* 0x0000380f0c00a986 */ /* 0x0001e2000c101110 */
[----:B------:R-:W-:Y:S05]  /*4c60*/  @P1 BRA `(.L_x_97) ;  /* 0x0000000000041947 */ /* 0x000fea0003800000 */
[----:B------:R1:W5:Y:S02]  /*4c70*/  LDG.E.U8 R5, desc[UR16][R30.64+0x39] ;  /* 0x000039101e057981 */ /* 0x000364000c1e1100 */
.L_x_97:
[----:B------:R-:W-:Y:S05]  /*4c80*/  BSYNC B1 ;  /* 0x0000000000017941 */ /* 0x000fea0003800000 */
.L_x_96:
[----:B-----5:R-:W-:Y:S01]  /*4c90*/  LOP3.LUT R5, R5, 0xff, RZ, 0xc0, !PT ;  /* 0x000000ff05057812 */ /* 0x020fe200078ec0ff */
[----:B------:R-:W-:Y:S01]  /*4ca0*/  BSSY B1, `(.L_x_98) ;  /* 0x0000013000017945 */ /* 0x000fe20003800000 */
[----:B------:R-:W-:Y:S02]  /*4cb0*/  IADD3 R29, P0, R35, 0x80, RZ ;  /* 0x00000080231d7810 */ /* 0x000fe40007f1e0ff */
[----:B------:R-:W-:-:S03]  /*4cc0*/  F2FP.F16.E5M2.UNPACK_B R5, R5 ;  /* 0x00000005ff05723e */ /* 0x000fc600020004ff */
[----:B0-----:R-:W-:Y:S01]  /*4cd0*/  IMAD.X R15, RZ, RZ, R25, P0 ;  /* 0x000000ffff0f7224 */ /* 0x001fe200000e0619 */
        /* <DEDUP_REMOVED lines=9> */
[----:B-123--:R-:W-:Y:S02]  /*4d70*/  F2FP.SATFINITE.E5M2.F32.PACK_AB_MERGE_C R31, RZ, R5, RZ ;  /* 0x00000005ff1f723e */ /* 0x00efe400048060ff */
[----:B------:R-:W-:Y:S02]  /*4d80*/  IADD3.X R15, R15, UR11, R29, P2, !PT ;  /* 0x0000000b0f0f7c10 */ /* 0x000fe400097fe41d */
[----:B------:R-:W-:Y:S01]  /*4d90*/  PRMT R5, RZ, 0x7610, R5 ;  /* 0x00007610ff057816 */ /* 0x000fe20000000005 */
[----:B------:R0:W-:Y:S01]  /*4da0*/  @!P1 STG.E.U8 desc[UR16][R12.64+0x39], R31 ;  /* 0x0000391f0c009986 */ /* 0x0001e2000c101110 */
[----:B------:R-:W-:Y:S05]  /*4db0*/  @P4 BRA `(.L_x_99) ;  /* 0x0000000000044947 */ /* 0x000fea0003800000 */
[----:B------:R1:W5:Y:S02]  /*4dc0*/  LDG.E.U8 R5, desc[UR16][R14.64] ;  /* 0x000000100e057981 */ /* 0x000364000c1e1100 */
.L_x_99:
[----:B------:R-:W-:Y:S05]  /*4dd0*/  BSYNC B1 ;  /* 0x0000000000017941 */ /* 0x000fea0003800000 */
.L_x_98:
[----:B-----5:R-:W-:Y:S01]  /*4de0*/  LOP3.LUT R5, R5, 0xff, RZ, 0xc0, !PT ;  /* 0x000000ff05057812 */ /* 0x020fe200078ec0ff */
[----:B------:R-:W-:Y:S01]  /*4df0*/  BSSY B1, `(.L_x_100) ;  /* 0x000000b000017945 */ /* 0x000fe20003800000 */
[----:B------:R-:W-:Y:S02]  /*4e00*/  ISETP.LT.OR P2, PT, R33, 0x2, !P0 ;  /* 0x000000022100780c */ /* 0x000fe40004741670 */
[----:B------:R-:W-:-:S05]  /*4e10*/  F2FP.F16.E5M2.UNPACK_B R5, R5 ;  /* 0x00000005ff05723e */ /* 0x000fca00020004ff */
[----:B0-----:R-:W-:Y:S01]  /*4e20*/  HADD2.F32 R12, -RZ, R5.H0_H0 ;  /* 0x20000005ff0c7230 */ /* 0x001fe20000004100 */
[----:B------:R-:W-:-:S04]  /*4e30*/  PRMT R5, RZ, 0x7610, R5 ;  /* 0x00007610ff057816 */ /* 0x000fc80000000005 */
[----:B------:R-:W-:-:S04]  /*4e40*/  FMUL R12, R12, R9 ;  /* 0x000000090c0c7220 */ /* 0x000fc80000400000 */
[----:B------:R-:W-:-:S05]  /*4e50*/  FFMA R12, R113, R8, R12 ;  /* 0x00000008710c7223 */ /* 0x000fca000000000c */
[----:B------:R-:W-:-:S05]  /*4e60*/  F2FP.SATFINITE.E5M2.F32.PACK_AB_MERGE_C R13, RZ, R12, RZ ;  /* 0x0000000cff0d723e */ /* 0x000fca00048060ff */
[----:B------:R0:W-:Y:S01]  /*4e70*/  @!P4 STG.E.U8 desc[UR16][R10.64], R13 ;  /* 0x0000000d0a00c986 */ /* 0x0001e2000c101110 */
[----:B------:R-:W-:Y:S05]  /*4e80*/  @P2 BRA `(.L_x_101) ;  /* 0x0000000000042947 */ /* 0x000fea0003800000 */
[----:B------:R2:W5:Y:S02]  /*4e90*/  LDG.E.U8 R5, desc[UR16][R14.64+0x1] ;  /* 0x000001100e057981 */ /* 0x000564000c1e1100 */
.L_x_101:
[----:B------:R-:W-:Y:S05]  /*4ea0*/  BSYNC B1 ;  /* 0x0000000000017941 */ /* 0x000fea0003800000 */
.L_x_100:
[----:B-----5:R-:W-:Y:S01]  /*4eb0*/  LOP3.LUT R5, R5, 0xff, RZ, 0xc0, !PT ;  /* 0x000000ff05057812 */ /* 0x020fe200078ec0ff */
[----:B------:R-:W-:Y:S01]  /*4ec0*/  BSSY B1, `(.L_x_102) ;  /* 0x0000013000017945 */ /* 0x000fe20003800000 */
[----:B------:R-:W-:Y:S02]  /*4ed0*/  IADD3 R35, P1, R35, 0x88, RZ ;  /* 0x0000008823237810 */ /* 0x000fe40007f3e0ff */
[----:B------:R-:W-:-:S03]  /*4ee0*/  F2FP.F16.E5M2.UNPACK_B R5, R5 ;  /* 0x00000005ff05723e */ /* 0x000fc600020004ff */
[----:B------:R-:W-:Y:S01]  /*4ef0*/  IMAD.X R24, RZ, RZ, R25, P1 ;  /* 0x000000ffff187224 */ /* 0x000fe200008e0619 */
[----:B------:R-:W-:Y:S01]  /*4f00*/  ISETP.GE.AND P1, PT, R34, 0x89, PT ;  /* 0x000000892200780c */ /* 0x000fe20003f26270 */
[----:B------:R-:W-:Y:S02]  /*4f10*/  HADD2.F32 R12, -RZ, R5.H0_H0 ;  /* 0x20000005ff0c7230 */ /* 0x000fe40000004100 */
[----:B------:R-:W-:Y:S01]  /*4f20*/  IMAD R24, R24, UR6, RZ ;  /* 0x0000000618187c24 */ /* 0x000fe2000f8e02ff */
[----:B------:R-:W-:Y:S01]  /*4f30*/  ISETP.LT.OR P5, PT, R33, 0x1, !P1 ;  /* 0x000000012100780c */ /* 0x000fe20004fa1670 */
[----:B------:R-:W-:-:S04]  /*4f40*/  IMAD.WIDE.U32 R26, R35, UR6, R26 ;  /* 0x00000006231a7c25 */ /* 0x000fc8000f8e001a */
[----:B------:R-:W-:Y:S01]  /*4f50*/  FMUL R5, R12, R9 ;  /* 0x000000090c057220 */ /* 0x000fe20000400000 */
[----:B------:R-:W-:-:S03]  /*4f60*/  IMAD R35, R35, UR7, R24 ;  /* 0x0000000723237c24 */ /* 0x000fc6000f8e0218 */
[----:B------:R-:W-:Y:S01]  /*4f70*/  FFMA R5, R108, R8, R5 ;  /* 0x000000086c057223 */ /* 0x000fe20000000005 */
[----:B------:R-:W-:-:S04]  /*4f80*/  IADD3 R12, P4, R26, UR10, RZ ;  /* 0x0000000a1a0c7c10 */ /* 0x000fc8000ff9e0ff */
[----:B------:R-:W-:Y:S02]  /*4f90*/  F2FP.SATFINITE.E5M2.F32.PACK_AB_MERGE_C R25, RZ, R5, RZ ;  /* 0x00000005ff19723e */ /* 0x000fe400048060ff */
[----:B0-----:R-:W-:Y:S02]  /*4fa0*/  IADD3.X R13, R27, UR11, R35, P4, !PT ;  /* 0x0000000b1b0d7c10 */ /* 0x001fe4000a7fe423 */
[----:B------:R-:W-:Y:S01]  /*4fb0*/  PRMT R5, RZ, 0x7610, R5 ;  /* 0x00007610ff057816 */ /* 0x000fe20000000005 */
[----:B------:R0:W-:Y:S01]  /*4fc0*/  @!P2 STG.E.U8 desc[UR16][R10.64+0x1], R25 ;  /* 0x000001190a00a986 */ /* 0x0001e2000c101110 */
[----:B------:R-:W-:Y:S05]  /*4fd0*/  @P5 BRA `(.L_x_103) ;  /* 0x0000000000045947 */ /* 0x000fea0003800000 */
[----:B------:R3:W5:Y:S02]  /*4fe0*/  LDG.E.U8 R5, desc[UR16][R12.64] ;  /* 0x000000100c057981 */ /* 0x000764000c1e1100 */
.L_x_103:
[----:B------:R-:W-:Y:S05]  /*4ff0*/  BSYNC B1 ;  /* 0x0000000000017941 */ /* 0x000fea0003800000 */
.L_x_102:
        /* <DEDUP_REMOVED lines=8> */
[----:B0-----:R-:W-:-:S05]  /*5080*/  F2FP.SATFINITE.E5M2.F32.PACK_AB_MERGE_C R25, RZ, R24, RZ ;  /* 0x00000018ff19723e */ /* 0x001fca00048060ff */
[----:B------:R0:W-:Y:S01]  /*5090*/  @!P5 STG.E.U8 desc[UR16][R6.64], R25 ;  /* 0x000000190600d986 */ /* 0x0001e2000c101110 */
[----:B------:R-:W-:Y:S05]  /*50a0*/  @P2 BRA `(.L_x_105) ;  /* 0x0000000000042947 */ /* 0x000fea0003800000 */
[----:B------:R4:W5:Y:S02]  /*50b0*/  LDG.E.U8 R5, desc[UR16][R12.64+0x1] ;  /* 0x000001100c057981 */ /* 0x000964000c1e1100 */
.L_x_105:
[----:B------:R-:W-:Y:S05]  /*50c0*/  BSYNC B1 ;  /* 0x0000000000017941 */ /* 0x000fea0003800000 */
.L_x_104:
[----:B-----5:R-:W-:Y:S01]  /*50d0*/  LOP3.LUT R5, R5, 0xff, RZ, 0xc0, !PT ;  /* 0x000000ff05057812 */ /* 0x020fe200078ec0ff */
[----:B------:R-:W-:Y:S01]  /*50e0*/  BSSY B1, `(.L_x_106) ;  /* 0x000000b000017945 */ /* 0x000fe20003800000 */
[----:B------:R-:W-:Y:S02]  /*50f0*/  ISETP.LT.OR P4, PT, R33, 0x9, !P0 ;  /* 0x000000092100780c */ /* 0x000fe40004781670 */
[----:B------:R-:W-:-:S05]  /*5100*/  F2FP.F16.E5M2.UNPACK_B R5, R5 ;  /* 0x00000005ff05723e */ /* 0x000fca00020004ff */
[----:B------:R-:W-:-:S05]  /*5110*/  HADD2.F32 R24, -RZ, R5.H0_H0 ;  /* 0x20000005ff187230 */ /* 0x000fca0000004100 */
[----:B------:R-:W-:-:S04]  /*5120*/  FMUL R5, R24, R9 ;  /* 0x0000000918057220 */ /* 0x000fc80000400000 */
[----:B------:R-:W-:-:S05]  /*5130*/  FFMA R5, R106, R8, R5 ;  /* 0x000000086a057223 */ /* 0x000fca0000000005 */
[----:B0-----:R-:W-:Y:S02]  /*5140*/  F2FP.SATFINITE.E5M2.F32.PACK_AB_MERGE_C R25, RZ, R5, RZ ;  /* 0x00000005ff19723e */ /* 0x001fe400048060ff */
[----:B------:R-:W-:-:S03]  /*5150*/  PRMT R5, RZ, 0x7610, R5 ;  /* 0x00007610ff057816 */ /* 0x000fc60000000005 */
[----:B------:R0:W-:Y:S01]  /*5160*/  @!P2 STG.E.U8 desc[UR16][R6.64+0x1], R25 ;  /* 0x000001190600a986 */ /* 0x0001e2000c101110 */
[----:B------:R-:W-:Y:S05]  /*5170*/  @P4 BRA `(.L_x_107) ;  /* 0x0000000000044947 */ /* 0x000fea0003800000 */
[----:B------:R0:W5:Y:S02]  /*5180*/  LDG.E.U8 R5, desc[UR16][R14.64+0x8] ;  /* 0x000008100e057981 */ /* 0x000164000c1e1100 */
.L_x_107:
[----:B------:R-:W-:Y:S05]  /*5190*/  BSYNC B1 ;  /* 0x0000000000017941 */ /* 0x000fea0003800000 */
.L_x_106:
        /* <DEDUP_REMOVED lines=12> */
.L_x_109:
[----:B------:R-:W-:Y:S05]  /*5260*/  BSYNC B1 ;  /* 0x0000000000017941 */ /* 0x000fea0003800000 */
.L_x_108:
        /* <DEDUP_REMOVED lines=12> */
.L_x_111:
[----:B------:R-:W-:Y:S05]  /*5330*/  BSYNC B1 ;  /* 0x0000000000017941 */ /* 0x000fea0003800000 */
.L_x_110:
        /* <DEDUP_REMOVED lines=12> */
.L_x_113:
[----:B------:R-:W-:Y:S05]  /*5400*/  BSYNC B1 ;  /* 0x0000000000017941 */ /* 0x000fea0003800000 */
.L_x_112:
        /* <DEDUP_REMOVED lines=12> */
.L_x_115:
[----:B------:R-:W-:Y:S05]  /*54d0*/  BSYNC B1 ;  /* 0x0000000000017941 */ /* 0x000fea0003800000 */
.L_x_114:
        /* <DEDUP_REMOVED lines=12> */
.L_x_117:
[----:B------:R-:W-:Y:S05]  /*55a0*/  BSYNC B1 ;  /* 0x0000000000017941 */ /* 0x000fea0003800000 */
.L_x_116:
        /* <DEDUP_REMOVED lines=12> */
.L_x_119:
[----:B------:R-:W-:Y:S05]  /*5670*/  BSYNC B1 ;  /* 0x0000000000017941 */ /* 0x000fea0003800000 */
.L_x_118:
        /* <DEDUP_REMOVED lines=12> */
.L_x_121:
[----:B------:R-:W-:Y:S05]  /*5740*/  BSYNC B1 ;  /* 0x0000000000017941 */ /* 0x000fea0003800000 */
.L_x_120:
        /* <DEDUP_REMOVED lines=12> */
.L_x_123:
[----:B------:R-:W-:Y:S05]  /*5810*/  BSYNC B1 ;  /* 0x0000000000017941 */ /* 0x000fea0003800000 */
.L_x_122:
        /* <DEDUP_REMOVED lines=12> */
.L_x_125:
[----:B------:R-:W-:Y:S05]  /*58e0*/  BSYNC B1 ;  /* 0x0000000000017941 */ /* 0x000fea0003800000 */
.L_x_124:
        /* <DEDUP_REMOVED lines=12> */
.L_x_127:
[----:B------:R-:W-:Y:S05]  /*59b0*/  BSYNC B1 ;  /* 0x0000000000017941 */ /* 0x000fea0003800000 */
.L_x_126:
        /* <DEDUP_REMOVED lines=12> */
.L_x_129:
[----:B------:R-:W-:Y:S05]  /*5a80*/  BSYNC B1 ;  /* 0x0000000000017941 */ /* 0x000fea0003800000 */
.L_x_128:
        /* <DEDUP_REMOVED lines=12> */
.L_x_131:
[----:B------:R-:W-:Y:S05]  /*5b50*/  BSYNC B1 ;  /* 0x0000000000017941 */ /* 0x000fea0003800000 */
.L_x_130:
        /* <DEDUP_REMOVED lines=12> */
.L_x_133:
[----:B------:R-:W-:Y:S05]  /*5c20*/  BSYNC B1 ;  /* 0x0000000000017941 */ /* 0x000fea0003800000 */
.L_x_132:
        /* <DEDUP_REMOVED lines=12> */
.L_x_135:
[----:B------:R-:W-:Y:S05]  /*5cf0*/  BSYNC B1 ;  /* 0x0000000000017941 */ /* 0x000fea0003800000 */
.L_x_134:
        /* <DEDUP_REMOVED lines=12> */
.L_x_137:
[----:B------:R-:W-:Y:S05]  /*5dc0*/  BSYNC B1 ;  /* 0x0000000000017941 */ /* 0x000fea0003800000 */
.L_x_136:
        /* <DEDUP_REMOVED lines=12> */
.L_x_139:
[----:B------:R-:W-:Y:S05]  /*5e90*/  BSYNC B1 ;  /* 0x0000000000017941 */ /* 0x000fea0003800000 */
.L_x_138:
        /* <DEDUP_REMOVED lines=12> */
.L_x_141:
[----:B------:R-:W-:Y:S05]  /*5f60*/  BSYNC B1 ;  /* 0x0000000000017941 */ /* 0x000fea0003800000 */
.L_x_140:
        /* <DEDUP_REMOVED lines=12> */
.L_x_143:
[----:B------:R-:W-:Y:S05]  /*6030*/  BSYNC B1 ;  /* 0x0000000000017941 */ /* 0x000fea0003800000 */
.L_x_142:
        /* <DEDUP_REMOVED lines=12> */
.L_x_145:
[----:B------:R-:W-:Y:S05]  /*6100*/  BSYNC B1 ;  /* 0x0000000000017941 */ /* 0x000fea0003800000 */
.L_x_144:
        /* <DEDUP_REMOVED lines=12> */
.L_x_147:
[----:B------:R-:W-:Y:S05]  /*61d0*/  BSYNC B1 ;  /* 0x0000000000017941 */ /* 0x000fea0003800000 */
.L_x_146:
        /* <DEDUP_REMOVED lines=12> */
.L_x_149:
[----:B------:R-:W-:Y:S05]  /*62a0*/  BSYNC B1 ;  /* 0x0000000000017941 */ /* 0x000fea0003800000 */
.L_x_148:
        /* <DEDUP_REMOVED lines=12> */
.L_x_151:
[----:B------:R-:W-:Y:S05]  /*6370*/  BSYNC B1 ;  /* 0x0000000000017941 */ /* 0x000fea0003800000 */
.L_x_150:
        /* <DEDUP_REMOVED lines=12> */
.L_x_153:
[----:B------:R-:W-:Y:S05]  /*6440*/  BSYNC B1 ;  /* 0x0000000000017941 */ /* 0x000fea0003800000 */
.L_x_152:
        /* <DEDUP_REMOVED lines=12> */
.L_x_155:
[----:B------:R-:W-:Y:S05]  /*6510*/  BSYNC B1 ;  /* 0x0000000000017941 */ /* 0x000fea0003800000 */
.L_x_154:
        /* <DEDUP_REMOVED lines=12> */
.L_x_157:
[----:B------:R-:W-:Y:S05]  /*65e0*/  BSYNC B1 ;  /* 0x0000000000017941 */ /* 0x000fea0003800000 */
.L_x_156:
[----:B-----5:R-:W-:Y:S01]  /*65f0*/  LOP3.LUT R5, R5, 0xff, RZ, 0xc0, !PT ;  /* 0x000000ff05057812 */ /* 0x020fe200078ec0ff */
[----:B------:R-:W-:Y:S01]  /*6600*/  BSSY B1, `(.L_x_158) ;  /* 0x000000b000017945 */ /* 0x000fe20003800000 */
[----:B------:R-:W-:Y:S02]  /*6610*/  ISETP.LT.OR P2, PT, R33, 0x39, !P1 ;  /* 0x000000392100780c */ /* 0x000fe40004f41670 */
[----:B------:R-:W-:-:S05]  /*6620*/  F2FP.F16.E5M2.UNPACK_B R5, R5 ;  /* 0x00000005ff05723e */ /* 0x000fca00020004ff */
[----:B012---:R-:W-:-:S05]  /*6630*/  HADD2.F32 R14, -RZ, R5.H0_H0 ;  /* 0x20000005ff0e7230 */ /* 0x007fca0000004100 */
[----:B------:R-:W-:-:S04]  /*6640*/  FMUL R5, R14, R9 ;  /* 0x000000090e057220 */ /* 0x000fc80000400000 */
[----:B------:R-:W-:-:S05]  /*6650*/  FFMA R5, R16, R8, R5 ;  /* 0x0000000810057223 */ /* 0x000fca0000000005 */
[----:B------:R-:W-:Y:S02]  /*6660*/  F2FP.SATFINITE.E5M2.F32.PACK_AB_MERGE_C R15, RZ, R5, RZ ;  /* 0x00000005ff0f723e */ /* 0x000fe400048060ff */
[----:B------:R-:W-:-:S03]  /*6670*/  PRMT R5, RZ, 0x7610, R5 ;  /* 0x00007610ff057816 */ /* 0x000fc60000000005 */
[----:B------:R0:W-:Y:S01]  /*6680*/  @!P0 STG.E.U8 desc[UR16][R10.64+0x39], R15 ;  /* 0x0000390f0a008986 */ /* 0x0001e2000c101110 */
[----:B------:R-:W-:Y:S05]  /*6690*/  @P2 BRA `(.L_x_159) ;  /* 0x0000000000042947 */ /* 0x000fea0003800000 */
[----:B------:R1:W5:Y:S02]  /*66a0*/  LDG.E.U8 R5, desc[UR16][R12.64+0x38] ;  /* 0x000038100c057981 */ /* 0x000364000c1e1100 */
.L_x_159:
[----:B------:R-:W-:Y:S05]  /*66b0*/  BSYNC B1 ;  /* 0x0000000000017941 */ /* 0x000fea0003800000 */
.L_x_158:
        /* <DEDUP_REMOVED lines=12> */
.L_x_161:
[----:B------:R-:W-:Y:S05]  /*6780*/  BSYNC B1 ;  /* 0x0000000000017941 */ /* 0x000fea0003800000 */
.L_x_160:
[----:B------:R-:W-:Y:S05]  /*6790*/  @P1 BRA `(.L_x_162) ;  /* 0x0000001000301947 */ /* 0x000fea0003800000 */
[----:B-----5:R-:W-:-:S04]  /*67a0*/  LOP3.LUT R5, R5, 0xff, RZ, 0xc0, !PT ;  /* 0x000000ff05057812 */ /* 0x020fc800078ec0ff */
[----:B------:R-:W-:-:S05]  /*67b0*/  F2FP.F16.E5M2.UNPACK_B R5, R5 ;  /* 0x00000005ff05723e */ /* 0x000fca00020004ff */
[----:B------:R-:W-:-:S05]  /*67c0*/  HADD2.F32 R10, -RZ, R5.H0_H0 ;  /* 0x20000005ff0a7230 */ /* 0x000fca0000004100 */
[----:B------:R-:W-:-:S04]  /*67d0*/  FMUL R5, R10, R9 ;  /* 0x000000090a057220 */ /* 0x000fc80000400000 */
[----:B------:R-:W-:-:S05]  /*67e0*/  FFMA R5, R18, R8, R5 ;  /* 0x0000000812057223 */ /* 0x000fca0000000005 */
[----:B------:R-:W-:-:S05]  /*67f0*/  F2FP.SATFINITE.E5M2.F32.PACK_AB_MERGE_C R5, RZ, R5, RZ ;  /* 0x00000005ff05723e */ /* 0x000fca00048060ff */
[----:B------:R0:W-:Y:S01]  /*6800*/  STG.E.U8 desc[UR16][R6.64+0x39], R5 ;  /* 0x0000390506007986 */ /* 0x0001e2000c101110 */
[----:B------:R-:W-:Y:S05]  /*6810*/  BRA `(.L_x_162) ;  /* 0x0000001000107947 */ /* 0x000fea0003800000 */
.L_x_33:
[C---:B------:R-:W-:Y:S01]  /*6820*/  ISETP.GE.AND P0, PT, R34.reuse, 0x1, PT ;  /* 0x000000012200780c */ /* 0x040fe20003f06270 */
[-C--:B--2---:R-:W-:Y:S01]  /*6830*/  FMUL R145, R145, R8.reuse ;  /* 0x0000000891917220 */ /* 0x084fe20000400000 */
[----:B------:R-:W-:Y:S01]  /*6840*/  ISETP.GE.AND P2, PT, R34, 0x9, PT ;  /* 0x000000092200780c */ /* 0x000fe20003f46270 */
[-C--:B------:R-:W-:Y:S01]  /*6850*/  FMUL R140, R140, R8.reuse ;  /* 0x000000088c8c7220 */ /* 0x080fe20000400000 */
[----:B------:R-:W-:Y:S01]  /*6860*/  ISETP.LT.OR P1, PT, R33, 0x1, !P0 ;  /* 0x000000012100780c */ /* 0x000fe20004721670 */
[-C--:B------:R-:W-:Y:S01]  /*6870*/  FMUL R143, R143, R8.reuse ;  /* 0x000000088f8f7220 */ /* 0x080fe20000400000 */
[----:B------:R-:W-:Y:S01]  /*6880*/  F2FP.SATFINITE.E5M2.F32.PACK_AB_MERGE_C R145, RZ, R145, RZ ;  /* 0x00000091ff91723e */ /* 0x000fe200048060ff */
[-C--:B------:R-:W-:Y:S01]  /*6890*/  FMUL R138, R138, R8.reuse ;  /* 0x000000088a8a7220 */ /* 0x080fe20000400000 */
[----:B------:R-:W-:Y:S01]  /*68a0*/  ISETP.LT.OR P4, PT, R33, 0x2, !P0 ;  /* 0x000000022100780c */ /* 0x000fe20004781670 */
[-C--:B------:R-:W-:Y:S01]  /*68b0*/  FMUL R141, R141, R8.reuse ;  /* 0x000000088d8d7220 */ /* 0x080fe20000400000 */
[C---:B------:R-:W-:Y:S01]  /*68c0*/  ISETP.LT.OR P5, PT, R33.reuse, 0x1, !P2 ;  /* 0x000000012100780c */ /* 0x040fe200057a1670 */
[-C--:B------:R-:W-:Y:S01]  /*68d0*/  FMUL R136, R136, R8.reuse ;  /* 0x0000000888887220 */ /* 0x080fe20000400000 */
[----:B------:R-:W-:Y:S01]  /*68e0*/  ISETP.LT.OR P6, PT, R33, 0x2, !P2 ;  /* 0x000000022100780c */ /* 0x000fe200057c1670 */
[----:B------:R-:W-:Y:S01]  /*68f0*/  FMUL R139, R139, R8 ;  /* 0x000000088b8b7220 */ /* 0x000fe20000400000 */
[----:B------:R-:W-:Y:S01]  /*6900*/  F2FP.SATFINITE.E5M2.F32.PACK_AB_MERGE_C R5, RZ, R140, RZ ;  /* 0x0000008cff05723e */ /* 0x000fe200048060ff */
[-C--:B------:R-:W-:Y:S01]  /*6910*/  FMUL R134, R134, R8.reuse ;  /* 0x0000000886867220 */ /* 0x080fe20000400000 */
[----:B------:R-:W-:Y:S01]  /*6920*/  F2FP.SATFINITE.E5M2.F32.PACK_AB_MERGE_C R143, RZ, R143, RZ ;  /* 0x0000008fff8f723e */ /* 0x000fe200048060ff */
[----:B------:R-:W-:Y:S01]  /*6930*/  @!P1 STG.E.U8 desc[UR16][R14.64], R145 ;  /* 0x000000910e009986 */ /* 0x000fe2000c101110 */
[----:B------:R-:W-:Y:S01]  /*6940*/  ISETP.LT.OR P1, PT, R33, 0x9, !P0 ;  /* 0x000000092100780c */ /* 0x000fe20004721670 */
[----:B------:R-:W-:Y:S01]  /*6950*/  FMUL R137, R137, R8 ;  /* 0x0000000889897220 */ /* 0x000fe20000400000 */
[----:B------:R-:W-:Y:S01]  /*6960*/  F2FP.SATFINITE.E5M2.F32.PACK_AB_MERGE_C R25, RZ, R138, RZ ;  /* 0x0000008aff19723e */ /* 0x000fe200048060ff */
[----:B------:R0:W-:Y:S01]  /*6970*/  @!P4 STG.E.U8 desc[UR16][R14.64+0x1], R5 ;  /* 0x000001050e00c986 */ /* 0x0001e2000c101110 */
[----:B------:R-:W-:Y:S01]  /*6980*/  F2FP.SATFINITE.E5M2.F32.PACK_AB_MERGE_C R141, RZ, R141, RZ ;  /* 0x0000008dff8d723e */ /* 0x000fe200048060ff */
[-C--:B------:R-:W-:Y:S01]  /*6990*/  FMUL R132, R132, R8.reuse ;  /* 0x0000000884847220 */ /* 0x080fe20000400000 */
[C---:B------:R-:W-:Y:S01]  /*69a0*/  ISETP.LT.OR P4, PT, R33.reuse, 0xa, !P0 ;  /* 0x0000000a2100780c */ /* 0x040fe20004781670 */
[----:B------:R-:W-:Y:S01]  /*69b0*/  @!P5 STG.E.U8 desc[UR16][R12.64], R143 ;  /* 0x0000008f0c00d986 */ /* 0x000fe2000c101110 */
[----:B------:R-:W-:Y:S01]  /*69c0*/  ISETP.LT.OR P5, PT, R33, 0x9, !P2 ;  /* 0x000000092100780c */ /* 0x000fe200057a1670 */
[-C--:B------:R-:W-:Y:S01]  /*69d0*/  FMUL R135, R135, R8.reuse ;  /* 0x0000000887877220 */ /* 0x080fe20000400000 */
[----:B------:R-:W-:Y:S01]  /*69e0*/  F2FP.SATFINITE.E5M2.F32.PACK_AB_MERGE_C R139, RZ, R139, RZ ;  /* 0x0000008bff8b723e */ /* 0x000fe200048060ff */
[----:B------:R1:W-:Y:S01]  /*69f0*/  @!P6 STG.E.U8 desc[UR16][R12.64+0x1], R25 ;  /* 0x000001190c00e986 */ /* 0x0003e2000c101110 */
[C---:B------:R-:W-:Y:S01]  /*6a00*/  ISETP.LT.OR P6, PT, R33.reuse, 0xa, !P2 ;  /* 0x0000000a2100780c */ /* 0x040fe200057c1670 */
[-C--:B------:R-:W-:Y:S01]  /*6a10*/  FMUL R130, R130, R8.reuse ;  /* 0x0000000882827220 */ /* 0x080fe20000400000 */
[----:B------:R-:W-:Y:S01]  /*6a20*/  F2FP.SATFINITE.E5M2.F32.PACK_AB_MERGE_C R137, RZ, R137, RZ ;  /* 0x00000089ff89723e */ /* 0x000fe200048060ff */
[----:B------:R-:W-:Y:S01]  /*6a30*/  @!P1 STG.E.U8 desc[UR16][R14.64+0x8], R141 ;  /* 0x0000088d0e009986 */ /* 0x000fe2000c101110 */
[----:B------:R-:W-:Y:S01]  /*6a40*/  ISETP.LT.OR P1, PT, R33, 0x11, !P0 ;  /* 0x000000112100780c */ /* 0x000fe20004721670 */
[----:B------:R-:W-:Y:S01]  /*6a50*/  FMUL R133, R133, R8 ;  /* 0x0000000885857220 */ /* 0x000fe20000400000 */
[----:B0-----:R-:W-:Y:S01]  /*6a60*/  F2FP.SATFINITE.E5M2.F32.PACK_AB_MERGE_C R5, RZ, R136, RZ ;  /* 0x00000088ff05723e */ /* 0x001fe200048060ff */
[-C--:B------:R-:W-:Y:S01]  /*6a70*/  FMUL R128, R128, R8.reuse ;  /* 0x0000000880807220 */ /* 0x080fe20000400000 */
[----:B------:R-:W-:Y:S01]  /*6a80*/  F2FP.SATFINITE.E5M2.F32.PACK_AB_MERGE_C R135, RZ, R135, RZ ;  /* 0x00000087ff87723e */ /* 0x000fe200048060ff */
[----:B------:R-:W-:Y:S01]  /*6a90*/  FMUL R131, R131, R8 ;  /* 0x0000000883837220 */ /* 0x000fe20000400000 */
[----:B------:R-:W-:Y:S01]  /*6aa0*/  F2FP.SATFINITE.E5M2.F32.PACK_AB_MERGE_C R133, RZ, R133, RZ ;  /* 0x00000085ff85723e */ /* 0x000fe200048060ff */
[----:B------:R0:W-:Y:S01]  /*6ab0*/  @!P4 STG.E.U8 desc[UR16][R14.64+0x9], R5 ;  /* 0x000009050e00c986 */ /* 0x0001e2000c101110 */
[----:B-1----:R-:W-:Y:S01]  /*6ac0*/  F2FP.SATFINITE.E5M2.F32.PACK_AB_MERGE_C R25, RZ, R134, RZ ;  /* 0x00000086ff19723e */ /* 0x002fe200048060ff */
        /* <DEDUP_REMOVED lines=15> */
[-C--:B------:R-:W-:Y:S01]  /*6bc0*/  FMUL R125, R125, R8.reuse ;  /* 0x000000087d7d7220 */ /* 0x080fe20000400000 */
[----:B------:R-:W-:Y:S01]  /*6bd0*/  FMUL R120, R120, R8 ;  /* 0x0000000878787220 */ /* 0x000fe20000400000 */
[----:B------:R-:W-:Y:S01]  /*6be0*/  F2FP.SATFINITE.E5M2.F32.PACK_AB_MERGE_C R127, RZ, R127, RZ ;  /* 0x0000007fff7f723e */ /* 0x000fe200048060ff */
[----:B------:R0:W-:Y:S01]  /*6bf0*/  @!P4 STG.E.U8 desc[UR16][R14.64+0x11], R5 ;  /* 0x000011050e00c986 */ /* 0x0001e2000c101110 */
[----:B-1----:R-:W-:Y:S01]  /*6c00*/  F2FP.SATFINITE.E5M2.F32.PACK_AB_MERGE_C R25, RZ, R130, RZ ;  /* 0x00000082ff19723e */ /* 0x002fe200048060ff */
[-C--:B------:R-:W-:Y:S01]  /*6c10*/  FMUL R123, R123, R8.reuse ;  /* 0x000000087b7b7220 */ /* 0x080fe20000400000 */
[C---:B------:R-:W-:Y:S01]  /*6c20*/  ISETP.LT.OR P4, PT, R33.reuse, 0x1a, !P0 ;  /* 0x0000001a2100780c */ /* 0x040fe20004781670 */
[----:B------:R-:W-:Y:S01]  /*6c30*/  @!P5 STG.E.U8 desc[UR16][R12.64+0x10], R135 ;  /* 0x000010870c00d986 */ /* 0x000fe2000c101110 */
[C---:B------:R-:W-:Y:S01]  /*6c40*/  ISETP.LT.OR P5, PT, R33.reuse, 0x19, !P2 ;  /* 0x000000192100780c */ /* 0x040fe200057a1670 */
[-C--:B------:R-:W-:Y:S01]  /*6c50*/  FMUL R118, R118, R8.reuse ;  /* 0x0000000876767220 */ /* 0x080fe20000400000 */
[----:B------:R-:W-:Y:S01]  /*6c60*/  F2FP.SATFINITE.E5M2.F32.PACK_AB_MERGE_C R125, RZ, R125, RZ ;  /* 0x0000007dff7d723e */ /* 0x000fe200048060ff */
[----:B------:R1:W-:Y:S01]  /*6c70*/  @!P6 STG.E.U8 desc[UR16][R12.64+0x11], R25 ;  /* 0x000011190c00e986 */ /* 0x0003e2000c101110 */
[----:B------:R-:W-:Y:S01]  /*6c80*/  ISETP.LT.OR P6, PT, R33, 0x1a, !P2 ;  /* 0x0000001a2100780c */ /* 0x000fe200057c1670 */
        /* <DEDUP_REMOVED lines=8> */
[-C--:B------:R-:W-:Y:S01]  /*6d10*/  FMUL R114, R114, R8.reuse ;  /* 0x0000000872727220 */ /* 0x080fe20000400000 */
[----:B------:R-:W-:Y:S01]  /*6d20*/  FMUL R112, R112, R8 ;  /* 0x0000000870707220 */ /* 0x000fe20000400000 */
[----:B-1----:R-:W-:Y:S01]  /*6d30*/  F2FP.SATFINITE.E5M2.F32.PACK_AB_MERGE_C R25, RZ, R126, RZ ;  /* 0x0000007eff19723e */ /* 0x002fe200048060ff */
[----:B------:R0:W-:Y:S01]  /*6d40*/  @!P4 STG.E.U8 desc[UR16][R14.64+0x19], R5 ;  /* 0x000019050e00c986 */ /* 0x0001e2000c101110 */
[----:B------:R-:W-:Y:S01]  /*6d50*/  ISETP.LT.OR P4, PT, R33, 0x22, !P0 ;  /* 0x000000222100780c */ /* 0x000fe20004781670 */
[-C--:B------:R-:W-:Y:S01]  /*6d60*/  FMUL R117, R117, R8.reuse ;  /* 0x0000000875757220 */ /* 0x080fe20000400000 */
[----:B------:R-:W-:Y:S01]  /*6d70*/  F2FP.SATFINITE.E5M2.F32.PACK_AB_MERGE_C R119, RZ, R119, RZ ;  /* 0x00000077ff77723e */ /* 0x000fe200048060ff */
[----:B------:R-:W-:Y:S01]  /*6d80*/  @!P5 STG.E.U8 desc[UR16][R12.64+0x18], R131 ;  /* 0x000018830c00d986 */ /* 0x000fe2000c101110 */
[----:B------:R-:W-:Y:S01]  /*6d90*/  ISETP.LT.OR P5, PT, R33, 0x21, !P2 ;  /* 0x000000212100780c */ /* 0x000fe200057a1670 */
[----:B------:R-:W-:Y:S01]  /*6da0*/  FMUL R115, R115, R8 ;  /* 0x0000000873737220 */ /* 0x000fe20000400000 */
[----:B------:R-:W-:Y:S01]  /*6db0*/  F2FP.SATFINITE.E5M2.F32.PACK_AB_MERGE_C R27, RZ, R112, RZ ;  /* 0x00000070ff1b723e */ /* 0x000fe200048060ff */
[----:B------:R1:W-:Y:S01]  /*6dc0*/  @!P6 STG.E.U8 desc[UR16][R12.64+0x19], R25 ;  /* 0x000019190c00e986 */ /* 0x0003e2000c101110 */
[----:B------:R-:W-:Y:S01]  /*6dd0*/  ISETP.LT.OR P6, PT, R33, 0x22, !P2 ;  /* 0x000000222100780c */ /* 0x000fe200057c1670 */
[-C--:B------:R-:W-:Y:S01]  /*6de0*/  FMUL R110, R110, R8.reuse ;  /* 0x000000086e6e7220 */ /* 0x080fe20000400000 */
[-C--:B------:R-:W-:Y:S01]  /*6df0*/  FMUL R113, R113, R8.reuse ;  /* 0x0000000871717220 */ /* 0x080fe20000400000 */
        /* <DEDUP_REMOVED lines=39> */
[-C--:B------:R-:W-:Y:S01]  /*7070*/  FMUL R101, R101, R8.reuse ;  /* 0x0000000865657220 */ /* 0x080fe20000400000 */
[----:B------:R-:W-:Y:S01]  /*7080*/  @!P1 STG.E.U8 desc[UR16][R14.64+0x30], R121 ;  /* 0x000030790e009986 */ /* 0x000fe2000c101110 */
[----:B------:R-:W-:Y:S01]  /*7090*/  ISETP.LT.OR P1, PT, R33, 0x39, !P0 ;  /* 0x000000392100780c */ /* 0x000fe20004721670 */
[-C--:B------:R-:W-:Y:S01]  /*70a0*/  FMUL R99, R99, R8.reuse ;  /* 0x0000000863637220 */ /* 0x080fe20000400000 */
[----:B------:R-:W-:Y:S01]  /*70b0*/  ISETP.LT.OR P0, PT, R33, 0x3a, !P0 ;  /* 0x0000003a2100780c */ /* 0x000fe20004701670 */
[----:B------:R-:W-:Y:S01]  /*70c0*/  FMUL R94, R94, R8 ;  /* 0x000000085e5e7220 */ /* 0x000fe20000400000 */
[----:B0-----:R-:W-:Y:S01]  /*70d0*/  F2FP.SATFINITE.E5M2.F32.PACK_AB_MERGE_C R5, RZ, R116, RZ ;  /* 0x00000074ff05723e */ /* 0x001fe200048060ff */
[-C--:B------:R-:W-:Y:S01]  /*70e0*/  FMUL R92, R92, R8.reuse ;  /* 0x000000085c5c7220 */ /* 0x080fe20000400000 */
[----:B------:R-:W-:Y:S01]  /*70f0*/  F2FP.SATFINITE.E5M2.F32.PACK_AB_MERGE_C R103, RZ, R103, RZ ;  /* 0x00000067ff67723e */ /* 0x000fe200048060ff */
[----:B------:R-:W-:Y:S01]  /*7100*/  FMUL R95, R95, R8 ;  /* 0x000000085f5f7220 */ /* 0x000fe20000400000 */
[----:B-1----:R-:W-:Y:S01]  /*7110*/  F2FP.SATFINITE.E5M2.F32.PACK_AB_MERGE_C R25, RZ, R114, RZ ;  /* 0x00000072ff19723e */ /* 0x002fe200048060ff */
[----:B------:R0:W-:Y:S01]  /*7120*/  @!P4 STG.E.U8 desc[UR16][R14.64+0x31], R5 ;  /* 0x000031050e00c986 */ /* 0x0001e2000c101110 */
[----:B------:R-:W-:Y:S01]  /*7130*/  ISETP.LT.OR P4, PT, R33, 0x39, !P2 ;  /* 0x000000392100780c */ /* 0x000fe20005781670 */
[-C--:B------:R-:W-:Y:S01]  /*7140*/  FMUL R97, R97, R8.reuse ;  /* 0x0000000861617220 */ /* 0x080fe20000400000 */
[----:B------:R-:W-:Y:S01]  /*7150*/  ISETP.LT.OR P2, PT, R33, 0x3a, !P2 ;  /* 0x0000003a2100780c */ /* 0x000fe20005741670 */
[----:B------:R-:W-:Y:S01]  /*7160*/  @!P5 STG.E.U8 desc[UR16][R12.64+0x30], R119 ;  /* 0x000030770c00d986 */ /* 0x000fe2000c101110 */
[----:B------:R-:W-:Y:S01]  /*7170*/  F2FP.SATFINITE.E5M2.F32.PACK_AB_MERGE_C R101, RZ, R101, RZ ;  /* 0x00000065ff65723e */ /* 0x000fe200048060ff */
[-C--:B------:R-:W-:Y:S01]  /*7180*/  FMUL R90, R90, R8.reuse ;  /* 0x000000085a5a7220 */ /* 0x080fe20000400000 */
[----:B------:R-:W-:Y:S01]  /*7190*/  F2FP.SATFINITE.E5M2.F32.PACK_AB_MERGE_C R99, RZ, R99, RZ ;  /* 0x00000063ff63723e */ /* 0x000fe200048060ff */
[----:B------:R-:W-:Y:S01]  /*71a0*/  @!P6 STG.E.U8 desc[UR16][R12.64+0x31], R25 ;  /* 0x000031190c00e986 */ /* 0x000fe2000c101110 */
[----:B------:R-:W-:Y:S01]  /*71b0*/  F2FP.SATFINITE.E5M2.F32.PACK_AB_MERGE_C R95, RZ, R95, RZ ;  /* 0x0000005fff5f723e */ /* 0x000fe200048060ff */
[-C--:B------:R-:W-:Y:S01]  /*71c0*/  FMUL R22, R22, R8.reuse ;  /* 0x0000000816167220 */ /* 0x080fe20000400000 */
[-C--:B------:R-:W-:Y:S01]  /*71d0*/  FMUL R93, R93, R8.reuse ;  /* 0x000000085d5d7220 */ /* 0x080fe20000400000 */
[----:B------:R-:W-:Y:S01]  /*71e0*/  @!P0 STG.E.U8 desc[UR16][R14.64+0x39], R27 ;  /* 0x0000391b0e008986 */ /* 0x000fe2000c101110 */
[----:B------:R-:W-:Y:S01]  /*71f0*/  ISETP.GE.AND P0, PT, R34, 0x81, PT ;  /* 0x000000812200780c */ /* 0x000fe20003f06270 */
[----:B------:R-:W-:Y:S01]  /*7200*/  FMUL R91, R91, R8 ;  /* 0x000000085b5b7220 */ /* 0x000fe20000400000 */
[----:B0-----:R-:W-:Y:S01]  /*7210*/  F2FP.SATFINITE.E5M2.F32.PACK_AB_MERGE_C R5, RZ, R110, RZ ;  /* 0x0000006eff05723e */ /* 0x001fe200048060ff */
[----:B------:R0:W-:Y:S01]  /*7220*/  @!P1 STG.E.U8 desc[UR16][R14.64+0x38], R117 ;  /* 0x000038750e009986 */ /* 0x0001e2000c101110 */
[C---:B------:R-:W-:Y:S01]  /*7230*/  ISETP.LT.OR P6, PT, R33.reuse, 0x1, !P0 ;  /* 0x000000012100780c */ /* 0x040fe200047c1670 */
[-C--:B------:R-:W-:Y:S01]  /*7240*/  FMUL R88, R88, R8.reuse ;  /* 0x0000000858587220 */ /* 0x080fe20000400000 */
[----:B------:R-:W-:Y:S01]  /*7250*/  ISETP.LT.OR P5, PT, R33, 0x2, !P0 ;  /* 0x000000022100780c */ /* 0x000fe200047a1670 */
[----:B------:R-:W-:Y:S01]  /*7260*/  @!P4 STG.E.U8 desc[UR16][R12.64+0x38], R115 ;  /* 0x000038730c00c986 */ /* 0x000fe2000c101110 */
[----:B------:R-:W-:Y:S01]  /*7270*/  ISETP.GE.AND P1, PT, R34, 0x89, PT ;  /* 0x000000892200780c */ /* 0x000fe20003f26270 */
[-C--:B------:R-:W-:Y:S01]  /*7280*/  FMUL R21, R21, R8.reuse ;  /* 0x0000000815157220 */ /* 0x080fe20000400000 */
[----:B------:R-:W-:Y:S01]  /*7290*/  F2FP.SATFINITE.E5M2.F32.PACK_AB_MERGE_C R97, RZ, R97, RZ ;  /* 0x00000061ff61723e */ /* 0x000fe200048060ff */
[----:B------:R1:W-:Y:S01]  /*72a0*/  @!P2 STG.E.U8 desc[UR16][R12.64+0x39], R5 ;  /* 0x000039050c00a986 */ /* 0x0003e2000c101110 */
[----:B------:R-:W-:Y:S01]  /*72b0*/  ISETP.LT.OR P4, PT, R33, 0x1, !P1 ;  /* 0x000000012100780c */ /* 0x000fe20004f81670 */
[-C--:B------:R-:W-:Y:S01]  /*72c0*/  FMUL R89, R89, R8.reuse ;  /* 0x0000000859597220 */ /* 0x080fe20000400000 */
[----:B------:R-:W-:Y:S01]  /*72d0*/  ISETP.LT.OR P2, PT, R33, 0xa, !P0 ;  /* 0x0000000a2100780c */ /* 0x000fe20004741670 */
[----:B------:R-:W-:Y:S01]  /*72e0*/  FMUL R23, R23, R8 ;  /* 0x0000000817177220 */ /* 0x000fe20000400000 */
[----:B0-----:R-:W-:Y:S01]  /*72f0*/  F2FP.SATFINITE.E5M2.F32.PACK_AB_MERGE_C R15, RZ, R108, RZ ;  /* 0x0000006cff0f723e */ /* 0x001fe200048060ff */
[----:B------:R-:W-:Y:S01]  /*7300*/  @!P6 STG.E.U8 desc[UR16][R10.64], R113 ;  /* 0x000000710a00e986 */ /* 0x000fe2000c101110 */
[C---:B------:R-:W-:Y:S01]  /*7310*/  ISETP.LT.OR P6, PT, R33.reuse, 0x2, !P1 ;  /* 0x000000022100780c */ /* 0x040fe20004fc1670 */
[-C--:B------:R-:W-:Y:S01]  /*7320*/  FMUL R20, R20, R8.reuse ;  /* 0x0000000814147220 */ /* 0x080fe20000400000 */
[----:B------:R-:W-:Y:S01]  /*7330*/  F2FP.SATFINITE.E5M2.F32.PACK_AB_MERGE_C R93, RZ, R93, RZ ;  /* 0x0000005dff5d723e */ /* 0x000fe200048060ff */
[----:B------:R-:W-:Y:S01]  /*7340*/  @!P5 STG.E.U8 desc[UR16][R10.64+0x1], R15 ;  /* 0x0000010f0a00d986 */ /* 0x000fe2000c101110 */
[----:B------:R-:W-:Y:S01]  /*7350*/  ISETP.LT.OR P5, PT, R33, 0x9, !P0 ;  /* 0x000000092100780c */ /* 0x000fe200047a1670 */
[----:B------:R-:W-:Y:S01]  /*7360*/  FMUL R17, R17, R8 ;  /* 0x0000000811117220 */ /* 0x000fe20000400000 */
[----:B-1----:R-:W-:Y:S01]  /*7370*/  F2FP.SATFINITE.E5M2.F32.PACK_AB_MERGE_C R5, RZ, R106, RZ ;  /* 0x0000006aff05723e */ /* 0x002fe200048060ff */
[----:B------:R-:W-:Y:S01]  /*7380*/  @!P4 STG.E.U8 desc[UR16][R6.64], R111 ;  /* 0x0000006f0600c986 */ /* 0x000fe2000c101110 */
[----:B------:R-:W-:Y:S01]  /*7390*/  F2FP.SATFINITE.E5M2.F32.PACK_AB_MERGE_C R13, RZ, R104, RZ ;  /* 0x00000068ff0d723e */ /* 0x000fe200048060ff */
[-C--:B------:R-:W-:Y:S01]  /*73a0*/  FMUL R16, R16, R8.reuse ;  /* 0x0000000810107220 */ /* 0x080fe20000400000 */
[----:B------:R-:W-:Y:S01]  /*73b0*/  ISETP.LT.OR P4, PT, R33, 0x9, !P1 ;  /* 0x000000092100780c */ /* 0x000fe20004f81670 */
[-C--:B------:R-:W-:Y:S01]  /*73c0*/  FMUL R19, R19, R8.reuse ;  /* 0x0000000813137220 */ /* 0x080fe20000400000 */
[----:B------:R-:W-:Y:S01]  /*73d0*/  F2FP.SATFINITE.E5M2.F32.PACK_AB_MERGE_C R91, RZ, R91, RZ ;  /* 0x0000005bff5b723e */ /* 0x000fe200048060ff */
[----:B------:R0:W-:Y:S01]  /*73e0*/  @!P6 STG.E.U8 desc[UR16][R6.64+0x1], R5 ;  /* 0x000001050600e986 */ /* 0x0001e2000c101110 */
[C---:B------:R-:W-:Y:S01]  /*73f0*/  ISETP.LT.OR P6, PT, R33.reuse, 0xa, !P1 ;  /* 0x0000000a2100780c */ /* 0x040fe20004fc1670 */
[----:B------:R-:W-:Y:S01]  /*7400*/  FMUL R18, R18, R8 ;  /* 0x0000000812127220 */ /* 0x000fe20000400000 */
[----:B------:R-:W-:Y:S01]  /*7410*/  F2FP.SATFINITE.E5M2.F32.PACK_AB_MERGE_C R21, RZ, R21, RZ ;  /* 0x00000015ff15723e */ /* 0x000fe200048060ff */
[----:B------:R1:W-:Y:S01]  /*7420*/  @!P2 STG.E.U8 desc[UR16][R10.64+0x9], R13 ;  /* 0x0000090d0a00a986 */ /* 0x0003e2000c101110 */
[----:B------:R-:W-:-:S02]  /*7430*/  ISETP.LT.OR P2, PT, R33, 0x12, !P0 ;  /* 0x000000122100780c */ /* 0x000fc40004741670 */
[----:B------:R-:W-:Y:S01]  /*7440*/  F2FP.SATFINITE.E5M2.F32.PACK_AB_MERGE_C R89, RZ, R89, RZ ;  /* 0x00000059ff59723e */ /* 0x000fe200048060ff */
[----:B------:R-:W-:Y:S01]  /*7450*/  @!P5 STG.E.U8 desc[UR16][R10.64+0x8], R107 ;  /* 0x0000086b0a00d986 */ /* 0x000fe2000c101110 */
[C---:B------:R-:W-:Y:S02]  /*7460*/  ISETP.LT.OR P5, PT, R33.reuse, 0x11, !P0 ;  /* 0x000000112100780c */ /* 0x040fe400047a1670 */
[----:B------:R-:W-:Y:S01]  /*7470*/  F2FP.SATFINITE.E5M2.F32.PACK_AB_MERGE_C R23, RZ, R23, RZ ;  /* 0x00000017ff17723e */ /* 0x000fe200048060ff */
[----:B------:R-:W-:Y:S01]  /*7480*/  @!P4 STG.E.U8 desc[UR16][R6.64+0x8], R109 ;  /* 0x0000086d0600c986 */ /* 0x000fe2000c101110 */
[----:B0-----:R-:W-:Y:S02]  /*7490*/  F2FP.SATFINITE.E5M2.F32.PACK_AB_MERGE_C R5, RZ, R102, RZ ;  /* 0x00000066ff05723e */ /* 0x001fe400048060ff */
[C---:B------:R-:W-:Y:S02]  /*74a0*/  ISETP.LT.OR P4, PT, R33.reuse, 0x11, !P1 ;  /* 0x000000112100780c */ /* 0x040fe40004f81670 */
[----:B-1----:R-:W-:Y:S01]  /*74b0*/  F2FP.SATFINITE.E5M2.F32.PACK_AB_MERGE_C R13, RZ, R98, RZ ;  /* 0x00000062ff0d723e */ /* 0x002fe200048060ff */
[----:B------:R0:W-:Y:S01]  /*74c0*/  @!P6 STG.E.U8 desc[UR16][R6.64+0x9], R5 ;  /* 0x000009050600e986 */ /* 0x0001e2000c101110 */
[----:B------:R-:W-:-:S02]  /*74d0*/  ISETP.LT.OR P6, PT, R33, 0x12, !P1 ;  /* 0x000000122100780c */ /* 0x000fc40004fc1670 */
[----:B------:R-:W-:Y:S01]  /*74e0*/  F2FP.SATFINITE.E5M2.F32.PACK_AB_MERGE_C R17, RZ, R17, RZ ;  /* 0x00000011ff11723e */ /* 0x000fe200048060ff */
[----:B------:R1:W-:Y:S01]  /*74f0*/  @!P2 STG.E.U8 desc[UR16][R10.64+0x11], R13 ;  /* 0x0000110d0a00a986 */ /* 0x0003e2000c101110 */
[C---:B------:R-:W-:Y:S02]  /*7500*/  ISETP.LT.OR P2, PT, R33.reuse, 0x1a, !P0 ;  /* 0x0000001a2100780c */ /* 0x040fe40004741670 */
[----:B------:R-:W-:Y:S01]  /*7510*/  F2FP.SATFINITE.E5M2.F32.PACK_AB_MERGE_C R19, RZ, R19, RZ ;  /* 0x00000013ff13723e */ /* 0x000fe200048060ff */
[----:B------:R-:W-:Y:S01]  /*7520*/  @!P5 STG.E.U8 desc[UR16][R10.64+0x10], R105 ;  /* 0x000010690a00d986 */ /* 0x000fe2000c101110 */
[----:B------:R-:W-:Y:S02]  /*7530*/  ISETP.LT.OR P5, PT, R33, 0x19, !P0 ;  /* 0x000000192100780c */ /* 0x000fe400047a1670 */
[----:B------:R-:W-:Y:S01]  /*7540*/  F2FP.SATFINITE.E5M2.F32.PACK_AB_MERGE_C R15, RZ, R18, RZ ;  /* 0x00000012ff0f723e */ /* 0x000fe200048060ff */
[----:B------:R-:W-:Y:S01]  /*7550*/  @!P4 STG.E.U8 desc[UR16][R6.64+0x10], R103 ;  /* 0x000010670600c986 */ /* 0x000fe2000c101110 */
[----:B0-----:R-:W-:-:S02]  /*7560*/  F2FP.SATFINITE.E5M2.F32.PACK_AB_MERGE_C R5, RZ, R100, RZ ;  /* 0x00000064ff05723e */ /* 0x001fc400048060ff */
[C---:B------:R-:W-:Y:S02]  /*7570*/  ISETP.LT.OR P4, PT, R33.reuse, 0x19, !P1 ;  /* 0x000000192100780c */ /* 0x040fe40004f81670 */
[----:B-1----:R-:W-:Y:S01]  /*7580*/  F2FP.SATFINITE.E5M2.F32.PACK_AB_MERGE_C R13, RZ, R96, RZ ;  /* 0x00000060ff0d723e */ /* 0x002fe200048060ff */
[----:B------:R0:W-:Y:S01]  /*7590*/  @!P6 STG.E.U8 desc[UR16][R6.64+0x11], R5 ;  /* 0x000011050600e986 */ /* 0x0001e2000c101110 */
[----:B------:R-:W-:-:S03]  /*75a0*/  ISETP.LT.OR P6, PT, R33, 0x1a, !P1 ;  /* 0x0000001a2100780c */ /* 0x000fc60004fc1670 */
[----:B------:R1:W-:Y:S01]  /*75b0*/  @!P2 STG.E.U8 desc[UR16][R10.64+0x19], R13 ;  /* 0x0000190d0a00a986 */ /* 0x0003e2000c101110 */
[----:B------:R-:W-:-:S03]  /*75c0*/  ISETP.LT.OR P2, PT, R33, 0x22, !P0 ;  /* 0x000000222100780c */ /* 0x000fc60004741670 */
[----:B------:R-:W-:Y:S01]  /*75d0*/  @!P5 STG.E.U8 desc[UR16][R10.64+0x18], R101 ;  /* 0x000018650a00d986 */ /* 0x000fe2000c101110 */
[C---:B------:R-:W-:Y:S02]  /*75e0*/  ISETP.LT.OR P5, PT, R33.reuse, 0x21, !P0 ;  /* 0x000000212100780c */ /* 0x040fe400047a1670 */
[----:B0-----:R-:W-:Y:S01]  /*75f0*/  F2FP.SATFINITE.E5M2.F32.PACK_AB_MERGE_C R5, RZ, R94, RZ ;  /* 0x0000005eff05723e */ /* 0x001fe200048060ff */
[----:B------:R-:W-:Y:S01]  /*7600*/  @!P4 STG.E.U8 desc[UR16][R6.64+0x18], R99 ;  /* 0x000018630600c986 */ /* 0x000fe2000c101110 */
        /* <DEDUP_REMOVED lines=25> */
[C---:B------:R-:W-:Y:S02]  /*77a0*/  ISETP.LT.OR P2, PT, R33.reuse, 0x39, !P0 ;  /* 0x000000392100780c */ /* 0x040fe40004741670 */
[C---:B------:R-:W-:Y:S01]  /*77b0*/  ISETP.LT.OR P0, PT, R33.reuse, 0x3a, !P0 ;  /* 0x0000003a2100780c */ /* 0x040fe20004701670 */
[----:B------:R1:W-:Y:S01]  /*77c0*/  @!P5 STG.E.U8 desc[UR16][R10.64+0x30], R89 ;  /* 0x000030590a00d986 */ /* 0x0003e2000c101110 */
[C---:B------:R-:W-:Y:S02]  /*77d0*/  ISETP.LT.OR P5, PT, R33.reuse, 0x39, !P1 ;  /* 0x000000392100780c */ /* 0x040fe40004fa1670 */
[----:B------:R-:W-:Y:S01]  /*77e0*/  ISETP.LT.OR P1, PT, R33, 0x3a, !P1 ;  /* 0x0000003a2100780c */ /* 0x000fe20004f21670 */
[----:B------:R1:W-:Y:S01]  /*77f0*/  @!P4 STG.E.U8 desc[UR16][R6.64+0x30], R23 ;  /* 0x000030170600c986 */ /* 0x0003e2000c101110 */
[----:B0-----:R-:W-:-:S05]  /*7800*/  F2FP.SATFINITE.E5M2.F32.PACK_AB_MERGE_C R5, RZ, R20, RZ ;  /* 0x00000014ff05723e */ /* 0x001fca00048060ff */
[----:B------:R1:W-:Y:S04]  /*7810*/  @!P6 STG.E.U8 desc[UR16][R6.64+0x31], R5 ;  /* 0x000031050600e986 */ /* 0x0003e8000c101110 */
[----:B------:R1:W-:Y:S04]  /*7820*/  @!P2 STG.E.U8 desc[UR16][R10.64+0x38], R17 ;  /* 0x000038110a00a986 */ /* 0x0003e8000c101110 */
[----:B------:R1:W-:Y:S04]  /*7830*/  @!P0 STG.E.U8 desc[UR16][R10.64+0x39], R13 ;  /* 0x0000390d0a008986 */ /* 0x0003e8000c101110 */
[----:B------:R1:W-:Y:S04]  /*7840*/  @!P5 STG.E.U8 desc[UR16][R6.64+0x38], R19 ;  /* 0x000038130600d986 */ /* 0x0003e8000c101110 */
[----:B------:R1:W-:Y:S02]  /*7850*/  @!P1 STG.E.U8 desc[UR16][R6.64+0x39], R15 ;  /* 0x0000390f06009986 */ /* 0x0003e4000c101110 */
.L_x_162:
[----:B------:R-:W-:Y:S05]  /*7860*/  BSYNC B0 ;  /* 0x0000000000007941 */ /* 0x000fea0003800000 */
.L_x_32:
[----:B------:R-:W-:Y:S01]  /*7870*/  ULDC UR6, c[0x0][0xc] ;  /* 0x0000030000067ab9 */ /* 0x000fe20000000800 */
[----:B------:R-:W-:Y:S01]  /*7880*/  ULDC UR7, c[0x0][0x10] ;  /* 0x0000040000077ab9 */ /* 0x000fe20000000800 */
[----:B01---5:R-:W0:Y:S01]  /*7890*/  LDC R5, c[0x0][0x14] ;  /* 0x00000500ff057b82 */ /* 0x023e220000000800 */
[----:B------:R-:W-:Y:S01]  /*78a0*/  UIMAD.WIDE.U32 UR6, UR6, UR7, URZ ;  /* 0x00000007060672a5 */ /* 0x000fe2000f8e003f */
[----:B------:R-:W-:Y:S01]  /*78b0*/  PRMT R6, RZ, 0x7610, R6 ;  /* 0x00007610ff067816 */ /* 0x000fe20000000006 */
[----:B------:R-:W-:-:S04]  /*78c0*/  IMAD.MOV.U32 R7, RZ, RZ, -0x1 ;  /* 0xffffffffff077424 */ /* 0x000fc800078e00ff */
[----:B0-----:R-:W-:-:S04]  /*78d0*/  IMAD.WIDE.U32 R2, R5, UR6, R2 ;  /* 0x0000000605027c25 */ /* 0x001fc8000f8e0002 */
[----:B------:R-:W-:Y:S01]  /*78e0*/  IMAD R5, R5, UR7, RZ ;  /* 0x0000000705057c24 */ /* 0x000fe2000f8e02ff */
[----:B------:R-:W-:Y:S02]  /*78f0*/  ULDC.64 UR6, c[0x0][0x650] ;  /* 0x0001940000067ab9 */ /* 0x000fe40000000a00 */
[----:B------:R-:W-:Y:S01]  /*7900*/  ISETP.GE.U32.AND P0, PT, R2, UR6, PT ;  /* 0x0000000602007c0c */ /* 0x000fe2000bf06070 */
[----:B------:R-:W-:Y:S02]  /*7910*/  IMAD.IADD R3, R3, 0x1, R5 ;  /* 0x0000000103037824 */ /* 0x000fe400078e0205 */
[----:B------:R-:W-:-:S03]  /*7920*/  IMAD.MOV.U32 R5, RZ, RZ, -0x1 ;  /* 0xffffffffff057424 */ /* 0x000fc600078e00ff */
[----:B------:R-:W-:-:S13]  /*7930*/  ISETP.GE.U32.AND.EX P0, PT, R3, UR7, PT, P0 ;  /* 0x0000000703007c0c */ /* 0x000fda000bf06100 */
[----:B------:R-:W-:Y:S05]  /*7940*/  @P0 BRA `(.L_x_163) ;  /* 0x0000000400600947 */ /* 0x000fea0003800000 */
[----:B------:R-:W0:Y:S01]  /*7950*/  S2R R20, SR_CTAID.X ;  /* 0x0000000000147919 */ /* 0x000e220000002500 */
[----:B------:R-:W1:Y:S01]  /*7960*/  LDC.64 R14, c[0x0][0x628] ;  /* 0x00018a00ff0e7b82 */ /* 0x000e620000000a00 */
[----:B------:R-:W-:Y:S01]  /*7970*/  ULDC UR6, c[0x0][0x150] ;  /* 0x0000540000067ab9 */ /* 0x000fe20000000800 */
[----:B--234-:R-:W-:Y:S01]  /*7980*/  IMAD.MOV.U32 R12, RZ, RZ, R2 ;  /* 0x000000ffff0c7224 */ /* 0x01cfe200078e0002 */
[----:B------:R-:W2:Y:S01]  /*7990*/  S2R R22, SR_CTAID.Y ;  /* 0x0000000000167919 */ /* 0x000ea20000002600 */
[----:B------:R-:W-:-:S04]  /*79a0*/  IMAD.MOV.U32 R13, RZ, RZ, R3 ;  /* 0x000000ffff0d7224 */ /* 0x000fc800078e0003 */
[----:B------:R-:W3:Y:S08]  /*79b0*/  LDC R23, c[0x0][0x144] ;  /* 0x00005100ff177b82 */ /* 0x000ef00000000800 */
[----:B------:R-:W4:Y:S08]  /*79c0*/  LDC R16, c[0x0][0x630] ;  /* 0x00018c00ff107b82 */ /* 0x000f300000000800 */
[----:B------:R-:W2:Y:S01]  /*79d0*/  LDC.64 R18, c[0x0][0x620] ;  /* 0x00018800ff127b82 */ /* 0x000ea20000000a00 */
[----:B-1----:R-:W-:-:S04]  /*79e0*/  ISETP.NE.U32.AND P0, PT, R14, RZ, PT ;  /* 0x000000ff0e00720c */ /* 0x002fc80003f05070 */
[----:B------:R-:W-:Y:S02]  /*79f0*/  ISETP.NE.AND.EX P0, PT, R15, RZ, PT, P0 ;  /* 0x000000ff0f00720c */ /* 0x000fe40003f05300 */
[----:B0-----:R-:W-:-:S05]  /*7a00*/  I2FP.F32.U32 R5, R20 ;  /* 0x0000001400057245 */ /* 0x001fca0000201000 */
[----:B------:R-:W-:-:S04]  /*7a10*/  FMUL R5, R5, UR6 ;  /* 0x0000000605057c20 */ /* 0x000fc80008400000 */
[----:B------:R0:W1:Y:S02]  /*7a20*/  F2I.U32.TRUNC.NTZ R21, R5 ;  /* 0x0000000500157305 */ /* 0x000064000020f000 */
[----:B---34-:R-:W-:Y:S05]  /*7a30*/  @!P0 BRA `(.L_x_164) ;  /* 0x0000000000288947 */ /* 0x018fea0003800000 */
[----:B0-----:R-:W0:Y:S02]  /*7a40*/  LDC R5, c[0x0][0x634] ;  /* 0x00018d00ff057b82 */ /* 0x001e240000000800 */
        /* <DEDUP_REMOVED lines=9> */
.L_x_164:
[-CC-:B------:R-:W-:Y:S01]  /*7ae0*/  SHF.R.U64 R17, R12, R16.reuse, R13.reuse ;  /* 0x000000100c117219 */ /* 0x180fe2000000120d */
[----:B------:R-:W3:Y:S01]  /*7af0*/  LDC.64 R28, c[0x0][0x640] ;  /* 0x00019000ff1c7b82 */ /* 0x000ee20000000a00 */
[----:B0-----:R-:W-:Y:S01]  /*7b00*/  SHF.R.U32.HI R5, RZ, R16, R13 ;  /* 0x00000010ff057219 */ /* 0x001fe2000001160d */
[----:B-1----:R-:W-:Y:S01]  /*7b10*/  IMAD.MOV R21, RZ, RZ, -R21 ;  /* 0x000000ffff157224 */ /* 0x002fe200078e0a15 */
[----:B------:R-:W-:Y:S01]  /*7b20*/  IADD3 R11, P0, RZ, -R17, RZ ;  /* 0x80000011ff0b7210 */ /* 0x000fe20007f1e0ff */
[----:B------:R-:W-:Y:S02]  /*7b30*/  ULDC UR6, c[0x0][0x154] ;  /* 0x0000550000067ab9 */ /* 0x000fe40000000800 */
[----:B------:R-:W-:Y:S02]  /*7b40*/  IMAD R23, R23, R21, R20 ;  /* 0x0000001517177224 */ /* 0x000fe400078e0214 */
[----:B------:R-:W0:Y:S01]  /*7b50*/  LDC R12, c[0x0][0x618] ;  /* 0x00018600ff0c7b82 */ /* 0x000e220000000800 */
[----:B------:R-:W-:-:S02]  /*7b60*/  IMAD.X R5, RZ, RZ, ~R5, P0 ;  /* 0x000000ffff057224 */ /* 0x000fc400000e0e05 */
[----:B--2---:R-:W-:-:S04]  /*7b70*/  IMAD.WIDE.U32 R6, R11, R18, R2 ;  /* 0x000000120b067225 */ /* 0x004fc800078e0002 */
[----:B------:R-:W-:Y:S01]  /*7b80*/  IMAD R10, R5, R18, RZ ;  /* 0x00000012050a7224 */ /* 0x000fe200078e02ff */
[----:B------:R-:W1:Y:S03]  /*7b90*/  LDC R24, c[0x0][0x608] ;  /* 0x00018200ff187b82 */ /* 0x000e660000000800 */
[----:B------:R-:W-:Y:S02]  /*7ba0*/  IMAD R5, R11, R19, R10 ;  /* 0x000000130b057224 */ /* 0x000fe400078e020a */
[----:B------:R-:W-:Y:S02]  /*7bb0*/  IMAD.MOV.U32 R11, RZ, RZ, 0x1 ;  /* 0x00000001ff0b7424 */ /* 0x000fe400078e00ff */
[----:B------:R-:W-:Y:S01]  /*7bc0*/  IMAD.IADD R5, R7, 0x1, R5 ;  /* 0x0000000107057824 */ /* 0x000fe200078e0205 */
[----:B------:R-:W2:Y:S01]  /*7bd0*/  LDC R26, c[0x0][0x658] ;  /* 0x00019600ff1a7b82 */ /* 0x000ea20000000800 */
[----:B------:R-:W-:-:S02]  /*7be0*/  I2FP.F32.U32 R7, R22 ;  /* 0x0000001600077245 */ /* 0x000fc40000201000 */
[----:B---3--:R-:W-:-:S03]  /*7bf0*/  ISETP.NE.U32.AND P0, PT, R28, RZ, PT ;  /* 0x000000ff1c00720c */ /* 0x008fc60003f05070 */
[----:B------:R-:W-:Y:S01]  /*7c00*/  FMUL R10, R7, UR6 ;  /* 0x00000006070a7c20 */ /* 0x000fe20008400000 */
[----:B------:R-:W-:Y:S01]  /*7c10*/  ISETP.NE.AND.EX P0, PT, R29, RZ, PT, P0 ;  /* 0x000000ff1d00720c */ /* 0x000fe20003f05300 */
[----:B------:R-:W3:Y:S01]  /*7c20*/  LDC R21, c[0x0][0x148] ;  /* 0x00005200ff157b82 */ /* 0x000ee20000000800 */
[-CC-:B0-----:R-:W-:Y:S01]  /*7c30*/  SHF.R.U64 R16, R6, R12.reuse, R5.reuse ;  /* 0x0000000c06107219 */ /* 0x181fe20000001205 */
[----:B------:R0:W4:Y:S01]  /*7c40*/  F2I.U32.TRUNC.NTZ R18, R10 ;  /* 0x0000000a00127305 */ /* 0x000122000020f000 */
[----:B------:R-:W-:Y:S01]  /*7c50*/  SHF.R.U32.HI R5, RZ, R12, R5 ;  /* 0x0000000cff057219 */ /* 0x000fe20000011605 */
[----:B------:R-:W-:-:S04]  /*7c60*/  IMAD.MOV.U32 R7, RZ, RZ, -0x1 ;  /* 0xffffffffff077424 */ /* 0x000fc800078e00ff */
[----:B------:R-:W0:Y:S01]  /*7c70*/  LDC R20, c[0x0][0x600] ;  /* 0x00018000ff147b82 */ /* 0x000e220000000800 */
[-CC-:B-1----:R-:W-:Y:S02]  /*7c80*/  SHF.R.U64 R14, R16, R24.reuse, R5.reuse ;  /* 0x00000018100e7219 */ /* 0x182fe40000001205 */
[----:B------:R-:W-:-:S05]  /*7c90*/  SHF.R.U32.HI R5, RZ, R24, R5 ;  /* 0x00000018ff057219 */ /* 0x000fca0000011605 */
[----:B------:R-:W1:Y:S01]  /*7ca0*/  LDC R27, c[0x0][0x648] ;  /* 0x00019200ff1b7b82 */ /* 0x000e620000000800 */
[-C--:B--2---:R-:W-:Y:S02]  /*7cb0*/  SHF.L.U32 R6, R7, R26.reuse, RZ ;  /* 0x0000001a07067219 */ /* 0x084fe400000006ff */
[-CC-:B------:R-:W-:Y:S02]  /*7cc0*/  SHF.R.U64 R19, R14, R26.reuse, R5.reuse ;  /* 0x0000001a0e137219 */ /* 0x180fe40000001205 */
[----:B------:R-:W-:Y:S02]  /*7cd0*/  SHF.R.U32.HI R7, RZ, R26, R5 ;  /* 0x0000001aff077219 */ /* 0x000fe40000011605 */
[----:B------:R-:W-:Y:S01]  /*7ce0*/  LOP3.LUT R25, RZ, R6, RZ, 0x33, !PT ;  /* 0x00000006ff197212 */ /* 0x000fe200078e33ff */
[----:B------:R-:W2:Y:S01]  /*7cf0*/  LDC R30, c[0x0][0x638] ;  /* 0x00018e00ff1e7b82 */ /* 0x000ea20000000800 */
[----:B------:R-:W-:Y:S01]  /*7d00*/  SHF.L.U32 R26, R11, R26, RZ ;  /* 0x0000001a0b1a7219 */ /* 0x000fe200000006ff */
[----:B------:R-:W-:-:S06]  /*7d10*/  IMAD.MOV.U32 R6, RZ, RZ, R19 ;  /* 0x000000ffff067224 */ /* 0x000fcc00078e0013 */
[----:B------:R-:W0:Y:S01]  /*7d20*/  LDC R31, c[0x0][0x610] ;  /* 0x00018400ff1f7b82 */ /* 0x000e220000000800 */
[----:B----4-:R-:W-:Y:S05]  /*7d30*/  @!P0 BRA `(.L_x_165) ;  /* 0x0000000000288947 */ /* 0x010fea0003800000 */
[----:B------:R-:W4:Y:S02]  /*7d40*/  LDC R6, c[0x0][0x64c] ;  /* 0x00019300ff067b82 */ /* 0x000f240000000800 */
[----:B----4-:R-:W-:-:S05]  /*7d50*/  IADD3 R5, P0, R19, R6, RZ ;  /* 0x0000000613057210 */ /* 0x010fca0007f1e0ff */
[----:B------:R-:W-:-:S04]  /*7d60*/  IMAD.X R15, RZ, RZ, R7, P0 ;  /* 0x000000ffff0f7224 */ /* 0x000fc800000e0607 */
[----:B------:R-:W-:-:S04]  /*7d70*/  IMAD.WIDE.U32 R6, R15, R28, RZ ;  /* 0x0000001c0f067225 */ /* 0x000fc800078e00ff */
[----:B0-----:R-:W-:-:S04]  /*7d80*/  IMAD.WIDE.U32 R10, P0, R5, R29, R6 ;  /* 0x0000001d050a7225 */ /* 0x001fc80007800006 */
[----:B------:R-:W-:-:S04]  /*7d90*/  IMAD.WIDE.U32 R6, R5, R28, RZ ;  /* 0x0000001c05067225 */ /* 0x000fc800078e00ff */
[----:B------:R-:W-:Y:S01]  /*7da0*/  IMAD.X R13, RZ, RZ, RZ, P0 ;  /* 0x000000ffff0d7224 */ /* 0x000fe200000e06ff */
[----:B------:R-:W-:Y:S01]  /*7db0*/  IADD3 RZ, P0, R7, R10, RZ ;  /* 0x0000000a07ff7210 */ /* 0x000fe20007f1e0ff */
[----:B------:R-:W-:-:S04]  /*7dc0*/  IMAD.MOV.U32 R12, RZ, RZ, R11 ;  /* 0x000000ffff0c7224 */ /* 0x000fc800078e000b */
[----:B------:R-:W-:-:S08]  /*7dd0*/  IMAD.WIDE.U32.X R6, R15, R29, R12, P0 ;  /* 0x0000001d0f067225 */ /* 0x000fd000000e040c */
.L_x_165:
[----:B-1----:R-:W-:Y:S01]  /*7de0*/  SHF.R.U64 R5, R6, R27, R7 ;  /* 0x0000001b06057219 */ /* 0x002fe20000001207 */
[----:B0-----:R-:W-:Y:S01]  /*7df0*/  VIADD R7, R20, 0xffffffff ;  /* 0xffffffff14077836 */ /* 0x001fe20000000000 */
[----:B------:R-:W-:Y:S01]  /*7e00*/  LOP3.LUT R32, R14, R25, RZ, 0xc0, !PT ;  /* 0x000000190e207212 */ /* 0x000fe200078ec0ff */
[----:B------:R-:W-:Y:S02]  /*7e10*/  IMAD.MOV R18, RZ, RZ, -R18 ;  /* 0x000000ffff127224 */ /* 0x000fe400078e0a12 */
[----:B------:R-:W-:Y:S01]  /*7e20*/  IMAD.MOV R6, RZ, RZ, -R5 ;  /* 0x000000ffff067224 */ /* 0x000fe200078e0a05 */
[----:B------:R-:W-:Y:S01]  /*7e30*/  LOP3.LUT R16, R16, R7, RZ, 0xc0, !PT ;  /* 0x0000000710107212 */ /* 0x000fe200078ec0ff */
[----:B------:R-:W-:Y:S02]  /*7e40*/  IMAD R32, R26, R5, R32 ;  /* 0x000000051a207224 */ /* 0x000fe400078e0220 */
[----:B---3--:R-:W-:Y:S02]  /*7e50*/  @P3 IMAD R23, R21, R18, R22 ;  /* 0x0000001215173224 */ /* 0x008fe400078e0216 */
[----:B--2---:R-:W-:-:S02]  /*7e60*/  IMAD R5, R6, R30, R19 ;  /* 0x0000001e06057224 */ /* 0x004fc400078e0213 */
[----:B------:R-:W-:Y:S02]  /*7e70*/  IMAD R32, R32, R31, R23 ;  /* 0x0000001f20207224 */ /* 0x000fe400078e0217 */
[----:B------:R-:W-:Y:S02]  /*7e80*/  IMAD R5, R5, R20, R16 ;  /* 0x0000001405057224 */ /* 0x000fe400078e0210 */
[----:B------:R-:W-:-:S03]  /*7e90*/  IMAD.MOV.U32 R6, RZ, RZ, 0x1 ;  /* 0x00000001ff067424 */ /* 0x000fc600078e00ff */
[----:B------:R-:W-:Y:S02]  /*7ea0*/  SEL R7, R5, R32, !P3 ;  /* 0x0000002005077207 */ /* 0x000fe40005800000 */
[----:B------:R-:W-:Y:S01]  /*7eb0*/  SEL R32, R32, R5, !P3 ;  /* 0x0000000520207207 */ /* 0x000fe20005800000 */
[----:B------:R-:W-:-:S07]  /*7ec0*/  IMAD.MOV.U32 R5, RZ, RZ, R17 ;  /* 0x000000ffff057224 */ /* 0x000fce00078e0011 */
.L_x_163:
[----:B------:R-:W-:Y:S01]  /*7ed0*/  LOP3.LUT P0, RZ, R6, 0xff, RZ, 0xc0, !PT ;  /* 0x000000ff06ff7812 */ /* 0x000fe2000780c0ff */
[----:B------:R-:W-:-:S12]  /*7ee0*/  IMAD.MOV.U32 R6, RZ, RZ, R32 ;  /* 0x000000ffff067224 */ /* 0x000fd800078e0020 */
[----:B------:R-:W-:Y:S05]  /*7ef0*/  @P0 BRA `(.L_x_166) ;  /* 0xffffff9000a40947 */ /* 0x000fea000383ffff */
[----:B------:R-:W-:Y:S05]  /*7f00*/  EXIT ;  /* 0x000000000000794d */ /* 0x000fea0003800000 */
.L_x_4:
[----:B0-----:R-:W-:Y:S01]  /*7f10*/  ULDC.64 UR4, c[0x0][0x650] ;  /* 0x0001940000047ab9 */ /* 0x001fe20000000a00 */
        /* <DEDUP_REMOVED lines=25> */
.L_x_168:
[--C-:B------:R-:W-:Y:S01]  /*80b0*/  SHF.R.U64 R16, R14, R18, R15.reuse ;  /* 0x000000120e107219 */ /* 0x100fe2000000120f */
[----:B------:R-:W0:Y:S01]  /*80c0*/  LDC R22, c[0x0][0x618] ;  /* 0x00018600ff167b82 */ /* 0x000e220000000800 */
[----:B------:R-:W-:Y:S01]  /*80d0*/  I2FP.F32.U32 R7, R8 ;  /* 0x0000000800077245 */ /* 0x000fe20000201000 */
[----:B------:R-:W-:Y:S01]  /*80e0*/  ULDC UR4, c[0x0][0x150] ;  /* 0x0000540000047ab9 */ /* 0x000fe20000000800 */
[----:B------:R-:W-:Y:S02]  /*80f0*/  SHF.R.U32.HI R6, RZ, R18, R15 ;  /* 0x00000012ff067219 */ /* 0x000fe4000001160f */
[----:B------:R-:W-:Y:S01]  /*8100*/  IADD3 R9, P0, RZ, -R16, RZ ;  /* 0x80000010ff097210 */ /* 0x000fe20007f1e0ff */
[----:B------:R-:W-:Y:S01]  /*8110*/  FMUL R13, R7, UR4 ;  /* 0x00000004070d7c20 */ /* 0x000fe20008400000 */
[----:B------:R-:W-:Y:S01]  /*8120*/  ULDC UR4, c[0x0][0x154] ;  /* 0x0000550000047ab9 */ /* 0x000fe20000000800 */
[----:B------:R-:W1:Y:S02]  /*8130*/  LDC.64 R24, c[0x0][0x640] ;  /* 0x00019000ff187b82 */ /* 0x000e640000000a00 */
[----:B------:R-:W-:-:S02]  /*8140*/  IMAD.X R11, RZ, RZ, ~R6, P0 ;  /* 0x000000ffff0b7224 */ /* 0x000fc400000e0e06 */
[----:B------:R-:W2:Y:S01]  /*8150*/  F2I.U32.TRUNC.NTZ R13, R13 ;  /* 0x0000000d000d7305 */ /* 0x000ea2000020f000 */
[----:B------:R-:W-:-:S03]  /*8160*/  IMAD.WIDE.U32 R6, R9, R20, R2 ;  /* 0x0000001409067225 */ /* 0x000fc600078e0002 */
[----:B------:R-:W3:Y:S01]  /*8170*/  LDC R15, c[0x0][0x144] ;  /* 0x00005100ff0f7b82 */ /* 0x000ee20000000800 */
[----:B------:R-:W-:-:S04]  /*8180*/  IMAD R12, R11, R20, RZ ;  /* 0x000000140b0c7224 */ /* 0x000fc800078e02ff */
[----:B------:R-:W-:Y:S02]  /*8190*/  IMAD R9, R9, R21, R12 ;  /* 0x0000001509097224 */ /* 0x000fe400078e020c */
[----:B------:R-:W-:Y:S01]  /*81a0*/  IMAD.MOV.U32 R12, RZ, RZ, -0x1 ;  /* 0xffffffffff0c7424 */ /* 0x000fe200078e00ff */
[----:B------:R-:W4:Y:S01]  /*81b0*/  LDC R18, c[0x0][0x608] ;  /* 0x00018200ff127b82 */ /* 0x000f220000000800 */
[----:B------:R-:W-:Y:S01]  /*81c0*/  IMAD.IADD R7, R7, 0x1, R9 ;  /* 0x0000000107077824 */ /* 0x000fe200078e0209 */
[----:B------:R-:W-:-:S04]  /*81d0*/  I2FP.F32.U32 R9, R10 ;  /* 0x0000000a00097245 */ /* 0x000fc80000201000 */
[-C--:B0-----:R-:W-:Y:S01]  /*81e0*/  SHF.R.U64 R14, R6, R22.reuse, R7 ;  /* 0x00000016060e7219 */ /* 0x081fe20000001207 */
[----:B--2---:R-:W-:Y:S01]  /*81f0*/  IMAD.MOV R6, RZ, RZ, -R13 ;  /* 0x000000ffff067224 */ /* 0x004fe200078e0a0d */
[----:B------:R-:W0:Y:S01]  /*8200*/  LDC R11, c[0x0][0x658] ;  /* 0x00019600ff0b7b82 */ /* 0x000e220000000800 */
[----:B-1----:R-:W-:Y:S01]  /*8210*/  ISETP.NE.U32.AND P0, PT, R24, RZ, PT ;  /* 0x000000ff1800720c */ /* 0x002fe20003f05070 */
[----:B------:R-:W-:Y:S01]  /*8220*/  FMUL R9, R9, UR4 ;  /* 0x0000000409097c20 */ /* 0x000fe20008400000 */
[----:B------:R-:W-:Y:S02]  /*8230*/  SHF.R.U32.HI R7, RZ, R22, R7 ;  /* 0x00000016ff077219 */ /* 0x000fe40000011607 */
[----:B------:R-:W-:-:S03]  /*8240*/  ISETP.NE.AND.EX P0, PT, R25, RZ, PT, P0 ;  /* 0x000000ff1900720c */ /* 0x000fc60003f05300 */
[----:B------:R-:W1:Y:S01]  /*8250*/  LDC R21, c[0x0][0x148] ;  /* 0x00005200ff157b82 */ /* 0x000e620000000800 */
[----:B---3--:R-:W-:Y:S02]  /*8260*/  IMAD R22, R15, R6, R8 ;  /* 0x000000060f167224 */ /* 0x008fe400078e0208 */
[----:B------:R-:W-:-:S05]  /*8270*/  IMAD.MOV.U32 R8, RZ, RZ, 0x1 ;  /* 0x00000001ff087424 */ /* 0x000fca00078e00ff */
[----:B------:R-:W2:Y:S01]  /*8280*/  LDC R20, c[0x0][0x600] ;  /* 0x00018000ff147b82 */ /* 0x000ea20000000800 */
[-CC-:B----4-:R-:W-:Y:S02]  /*8290*/  SHF.R.U64 R17, R14, R18.reuse, R7.reuse ;  /* 0x000000120e117219 */ /* 0x190fe40000001207 */
[----:B------:R-:W-:Y:S02]  /*82a0*/  SHF.R.U32.HI R6, RZ, R18, R7 ;  /* 0x00000012ff067219 */ /* 0x000fe40000011607 */
[----:B------:R3:W4:Y:S03]  /*82b0*/  F2I.U32.TRUNC.NTZ R18, R9 ;  /* 0x0000000900127305 */ /* 0x000726000020f000 */
[----:B------:R-:W1:Y:S01]  /*82c0*/  LDC R23, c[0x0][0x648] ;  /* 0x00019200ff177b82 */ /* 0x000e620000000800 */
[-C--:B0-----:R-:W-:Y:S02]  /*82d0*/  SHF.R.U64 R19, R17, R11.reuse, R6 ;  /* 0x0000000b11137219 */ /* 0x081fe40000001206 */
[----:B------:R-:W-:-:S02]  /*82e0*/  SHF.L.U32 R12, R12, R11, RZ ;  /* 0x0000000b0c0c7219 */ /* 0x000fc400000006ff */
[-C--:B------:R-:W-:Y:S01]  /*82f0*/  SHF.R.U32.HI R7, RZ, R11.reuse, R6 ;  /* 0x0000000bff077219 */ /* 0x080fe20000011606 */
[----:B------:R-:W-:Y:S01]  /*8300*/  IMAD.MOV.U32 R6, RZ, RZ, R19 ;  /* 0x000000ffff067224 */ /* 0x000fe200078e0013 */
[----:B------:R-:W-:Y:S01]  /*8310*/  SHF.L.U32 R27, R8, R11, RZ ;  /* 0x0000000b081b7219 */ /* 0x000fe200000006ff */
[----:B------:R-:W0:Y:S01]  /*8320*/  LDC R26, c[0x0][0x638] ;  /* 0x00018e00ff1a7b82 */ /* 0x000e220000000800 */
[----:B------:R-:W-:-:S07]  /*8330*/  LOP3.LUT R28, RZ, R12, RZ, 0x33, !PT ;  /* 0x0000000cff1c7212 */ /* 0x000fce00078e33ff */
[----:B------:R-:W0:Y:S01]  /*8340*/  LDC R29, c[0x0][0x610] ;  /* 0x00018400ff1d7b82 */ /* 0x000e220000000800 */
[----:B---34-:R-:W-:Y:S05]  /*8350*/  @!P0 BRA `(.L_x_169) ;  /* 0x0000000000288947 */ /* 0x018fea0003800000 */
        /* <DEDUP_REMOVED lines=10> */
.L_x_169:
[----:B-1----:R-:W-:Y:S01]  /*8400*/  SHF.R.U64 R7, R6, R23, R7 ;  /* 0x0000001706077219 */ /* 0x002fe20000001207 */
[----:B--2---:R-:W-:Y:S01]  /*8410*/  VIADD R9, R20, 0xffffffff ;  /* 0xffffffff14097836 */ /* 0x004fe20000000000 */
[----:B------:R-:W-:Y:S01]  /*8420*/  LOP3.LUT R6, R17, R28, RZ, 0xc0, !PT ;  /* 0x0000001c11067212 */ /* 0x000fe200078ec0ff */
[----:B------:R-:W-:Y:S02]  /*8430*/  IMAD.MOV R18, RZ, RZ, -R18 ;  /* 0x000000ffff127224 */ /* 0x000fe400078e0a12 */
[----:B------:R-:W-:Y:S02]  /*8440*/  IMAD.MOV R8, RZ, RZ, -R7 ;  /* 0x000000ffff087224 */ /* 0x000fe400078e0a07 */
[----:B------:R-:W-:Y:S01]  /*8450*/  IMAD R11, R27, R7, R6 ;  /* 0x000000071b0b7224 */ /* 0x000fe200078e0206 */
[----:B------:R-:W-:Y:S01]  /*8460*/  LOP3.LUT R7, R14, R9, RZ, 0xc0, !PT ;  /* 0x000000090e077212 */ /* 0x000fe200078ec0ff */
[----:B------:R-:W-:Y:S02]  /*8470*/  @P3 IMAD R22, R21, R18, R10 ;  /* 0x0000001215163224 */ /* 0x000fe400078e020a */
[----:B0-----:R-:W-:-:S02]  /*8480*/  IMAD R6, R8, R26, R19 ;  /* 0x0000001a08067224 */ /* 0x001fc400078e0213 */
[----:B------:R-:W-:Y:S02]  /*8490*/  IMAD R11, R11, R29, R22 ;  /* 0x0000001d0b0b7224 */ /* 0x000fe400078e0216 */
[----:B------:R-:W-:Y:S02]  /*84a0*/  IMAD R6, R6, R20, R7 ;  /* 0x0000001406067224 */ /* 0x000fe400078e0207 */
[----:B------:R-:W-:-:S03]  /*84b0*/  IMAD.MOV.U32 R8, RZ, RZ, 0x1 ;  /* 0x00000001ff087424 */ /* 0x000fc600078e00ff */
[----:B------:R-:W-:Y:S02]  /*84c0*/  SEL R14, R6, R11, !P3 ;  /* 0x0000000b060e7207 */ /* 0x000fe40005800000 */
[----:B------:R-:W-:Y:S01]  /*84d0*/  SEL R11, R11, R6, !P3 ;  /* 0x000000060b0b7207 */ /* 0x000fe20005800000 */
[----:B------:R-:W-:Y:S01]  /*84e0*/  IMAD.MOV.U32 R6, RZ, RZ, R16 ;  /* 0x000000ffff067224 */ /* 0x000fe200078e0010 */
[----:B------:R-:W-:-:S07]  /*84f0*/  PRMT R7, R8, 0x7610, R7 ;  /* 0x0000761008077816 */ /* 0x000fce0000000007 */
.L_x_167:
[----:B------:R-:W-:-:S08]  /*8500*/  NOP ;  /* 0x0000000000007918 */ /* 0x000fd00000000000 */
[----:B------:R-:W0:-:S00]  /*8510*/  USETMAXREG.DEALLOC.CTAPOOL 0x28 ;  /* 0x00000028000079c8 */ /* 0x000e0000080e0500 */
[----:B0-----:R-:W-:-:S13]  /*8520*/  ISETP.NE.AND P0, PT, R5, RZ, PT ;  /* 0x000000ff0500720c */ /* 0x001fda0003f05270 */
[----:B------:R-:W-:Y:S05]  /*8530*/  @P0 EXIT ;  /* 0x000000000000094d */ /* 0x000fea0003800000 */
[----:B------:R-:W-:Y:S01]  /*8540*/  LOP3.LUT P0, RZ, R7, 0xff, RZ, 0xc0, !PT ;  /* 0x000000ff07ff7812 */ /* 0x000fe2000780c0ff */
[----:B------:R-:W-:Y:S02]  /*8550*/  IMAD.MOV.U32 R5, RZ, RZ, 0x1 ;  /* 0x00000001ff057424 */ /* 0x000fe400078e00ff */
[----:B------:R-:W-:-:S10]  /*8560*/  IMAD.MOV.U32 R13, RZ, RZ, RZ ;  /* 0x000000ffff0d7224 */ /* 0x000fd400078e00ff */
[----:B------:R-:W-:Y:S05]  /*8570*/  @!P0 BRA `(.L_x_170) ;  /* 0x0000000c00308947 */ /* 0x000fea0003800000 */
[----:B------:R-:W0:Y:S01]  /*8580*/  LDC R5, c[0x0][0x28c] ;  /* 0x0000a300ff057b82 */ /* 0x000e220000000800 */
[----:B------:R-:W-:Y:S01]  /*8590*/  ULDC UR5, c[0x0][0x600] ;  /* 0x0001800000057ab9 */ /* 0x000fe20000000800 */
[----:B------:R-:W-:Y:S01]  /*85a0*/  ULDC UR4, c[0x0][0xc] ;  /* 0x0000030000047ab9 */ /* 0x000fe20000000800 */
[----:B------:R-:W-:Y:S01]  /*85b0*/  UIADD3 UR16, UR5, -0x1, URZ ;  /* 0xffffffff05107890 */ /* 0x000fe2000fffe03f */
[C---:B------:R-:W-:Y:S01]  /*85c0*/  LOP3.LUT P2, RZ, R0.reuse, 0x7f, RZ, 0xc0, !PT ;  /* 0x0000007f00ff7812 */ /* 0x040fe2000784c0ff */
[----:B------:R-:W-:Y:S01]  /*85d0*/  ULDC UR6, c[0x0][0x658] ;  /* 0x0001960000067ab9 */ /* 0x000fe20000000800 */
[----:B------:R-:W-:Y:S01]  /*85e0*/  ULDC UR5, c[0x0][0x10] ;  /* 0x0000040000057ab9 */ /* 0x000fe20000000800 */
[----:B------:R-:W-:Y:S01]  /*85f0*/  UMOV UR7, 0xffffffff ;  /* 0xffffffff00077882 */ /* 0x000fe20000000000 */
[----:B------:R-:W-:Y:S01]  /*8600*/  UMOV UR8, 0x1 ;  /* 0x0000000100087882 */ /* 0x000fe20000000000 */
[----:B------:R-:W-:Y:S01]  /*8610*/  UIMAD.WIDE.U32 UR4, UR4, UR5, URZ ;  /* 0x00000005040472a5 */ /* 0x000fe2000f8e003f */
[----:B------:R-:W-:Y:S01]  /*8620*/  LOP3.LUT P0, RZ, R0, 0x1f, RZ, 0xc0, !PT ;  /* 0x0000001f00ff7812 */ /* 0x000fe2000780c0ff */
[----:B------:R-:W-:Y:S01]  /*8630*/  USHF.L.U32 UR7, UR7, UR6, URZ ;  /* 0x0000000607077299 */ /* 0x000fe2000800063f */
[----:B------:R-:W-:Y:S01]  /*8640*/  BSSY B0, `(.L_x_170) ;  /* 0x00000bf000007945 */ /* 0x000fe20003800000 */
[----:B------:R-:W-:Y:S01]  /*8650*/  USHF.L.U32 UR18, UR8, UR6, URZ ;  /* 0x0000000608127299 */ /* 0x000fe2000800063f */
[----:B------:R-:W-:Y:S01]  /*8660*/  IMAD.MOV.U32 R15, RZ, RZ, 0x1 ;  /* 0x00000001ff0f7424 */ /* 0x000fe200078e00ff */
[----:B------:R-:W-:Y:S01]  /*8670*/  LOP3.LUT R16, R4, 0x2, RZ, 0xfc, !PT ;  /* 0x0000000204107812 */ /* 0x000fe200078efcff */
[----:B------:R-:W-:Y:S01]  /*8680*/  ULDC UR6, c[0x0][0x14] ;  /* 0x0000050000067ab9 */ /* 0x000fe20000000800 */
[----:B------:R-:W-:Y:S01]  /*8690*/  PLOP3.LUT P0, PT, P0, P2, PT, 0x8a, 0x0 ;  /* 0x000000000000781c */ /* 0x000fe20000705172 */
[----:B------:R-:W-:Y:S01]  /*86a0*/  UIMAD.WIDE.U32 UR20, UR4, UR6, URZ ;  /* 0x00000006041472a5 */ /* 0x000fe2000f8e003f */
[----:B------:R-:W-:Y:S01]  /*86b0*/  IMAD.MOV.U32 R13, RZ, RZ, RZ ;  /* 0x000000ffff0d7224 */ /* 0x000fe200078e00ff */
[----:B------:R-:W-:-:S02]  /*86c0*/  UIMAD UR13, UR5, UR6, URZ ;  /* 0x00000006050d72a4 */ /* 0x000fc4000f8e023f */
[----:B------:R-:W-:Y:S01]  /*86d0*/  ULOP3.LUT UR17, URZ, UR7, URZ, 0x33, !UPT ;  /* 0x000000073f117292 */ /* 0x000fe2000f8e333f */
[----:B0-----:R-:W-:Y:S01]  /*86e0*/  VIADD R5, R5, 0x1f ;  /* 0x0000001f05057836 */ /* 0x001fe20000000000 */
[----:B------:R-:W-:Y:S01]  /*86f0*/  UIADD3 UR13, UR21, UR13, URZ ;  /* 0x0000000d150d7290 */ /* 0x000fe2000fffe03f */
[----:B------:R-:W-:-:S03]  /*8700*/  ULDC.64 UR22, c[0x0][0x198] ;  /* 0x0000660000167ab9 */ /* 0x000fc60000000a00 */
[----:B------:R-:W-:-:S04]  /*8710*/  SHF.R.S32.HI R8, RZ, 0x1f, R5 ;  /* 0x0000001fff087819 */ /* 0x000fc80000011405 */
[----:B------:R-:W-:Y:S01]  /*8720*/  LEA.HI R8, R8, R5, RZ, 0x5 ;  /* 0x0000000508087211 */ /* 0x000fe200078f28ff */
[----:B------:R-:W-:-:S03]  /*8730*/  IMAD.MOV.U32 R5, RZ, RZ, 0x1 ;  /* 0x00000001ff057424 */ /* 0x000fc600078e00ff */
[----:B------:R-:W-:-:S05]  /*8740*/  SHF.R.S32.HI R12, RZ, 0x5, R8 ;  /* 0x00000005ff0c7819 */ /* 0x000fca0000011408 */
[----:B------:R-:W-:-:S07]  /*8750*/  VIADD R0, R12, 0x1 ;  /* 0x000000010c007836 */ /* 0x000fce0000000000 */
.L_x_182:
[----:B------:R-:W-:-:S03]  /*8760*/  UMOV UR4, 0xffffffff ;  /* 0xffffffff00047882 */ /* 0x000fc60000000000 */
[----:B------:R-:W-:Y:S05]  /*8770*/  BRA.DIV UR4, `(.L_x_171) ;  /* 0x0000001a04287947 */ /* 0x000fea000b800000 */
[----:B------:R-:W-:-:S13]  /*8780*/  ELECT P1, URZ, PT ;  /* 0x00000000003f782f */ /* 0x000fda0003820000 */
.L_x_211:
[----:B------:R-:W0:Y:S01]  /*8790*/  LDC R7, c[0x0][0x28c] ;  /* 0x0000a300ff077b82 */ /* 0x000e220000000800 */
[----:B------:R-:W-:Y:S01]  /*87a0*/  BSSY B1, `(.L_x_172) ;  /* 0x0000037000017945 */ /* 0x000fe20003800000 */
[----:B0-----:R-:W-:-:S13]  /*87b0*/  ISETP.LT.OR P1, PT, R7, 0x1, !P1 ;  /* 0x000000010700780c */ /* 0x001fda0004f21670 */
[----:B------:R-:W-:Y:S05]  /*87c0*/  @P1 BRA `(.L_x_173) ;  /* 0x0000000000d01947 */ /* 0x000fea0003800000 */
[----:B------:R-:W-:Y:S02]  /*87d0*/  IMAD.SHL.U32 R14, R14, 0x40, RZ ;  /* 0x000000400e0e7824 */ /* 0x000fe400078e00ff */
[----:B------:R-:W-:Y:S02]  /*87e0*/  IMAD.SHL.U32 R17, R11, 0x100, RZ ;  /* 0x000001000b117824 */ /* 0x000fe400078e00ff */
[----:B------:R-:W-:Y:S02]  /*87f0*/  IMAD.MOV.U32 R20, RZ, RZ, RZ ;  /* 0x000000ffff147224 */ /* 0x000fe400078e00ff */
[----:B------:R-:W-:Y:S02]  /*8800*/  IMAD.MOV.U32 R7, RZ, RZ, R0 ;  /* 0x000000ffff077224 */ /* 0x000fe400078e0000 */
[----:B------:R-:W-:Y:S02]  /*8810*/  IMAD.MOV.U32 R8, RZ, RZ, R5 ;  /* 0x000000ffff087224 */ /* 0x000fe400078e0005 */
[----:B------:R-:W-:-:S07]  /*8820*/  IMAD.MOV.U32 R9, RZ, RZ, R13 ;  /* 0x000000ffff097224 */ /* 0x000fce00078e000d */
.L_x_177:
[----:B------:R-:W0:Y:S01]  /*8830*/  S2R R11, SR_CgaCtaId ;  /* 0x00000000000b7919 */ /* 0x000e220000008800 */
[----:B------:R-:W-:-:S04]  /*8840*/  MOV R10, 0x400 ;  /* 0x00000400000a7802 */ /* 0x000fc80000000f00 */
[----:B0-----:R-:W-:Y:S02]  /*8850*/  LEA R18, R11, R10, 0x18 ;  /* 0x0000000a0b127211 */ /* 0x001fe400078ec0ff */
[----:B------:R-:W-:Y:S01]  /*8860*/  SHF.L.U32 R10, R8, 0x1f, RZ ;  /* 0x0000001f080a7819 */ /* 0x000fe200000006ff */
[----:B------:R-:W0:Y:S02]  /*8870*/  @!P2 LDC R11, c[0x0][0x500] ;  /* 0x00014000ff0bab82 */ /* 0x000e240000000800 */
[----:B------:R-:W-:-:S04]  /*8880*/  IMAD R19, R9, 0x8, R18 ;  /* 0x0000000809137824 */ /* 0x000fc800078e0212 */
[----:B------:R-:W1:Y:S02]  /*8890*/  SYNCS.PHASECHK.TRANS64.TRYWAIT P1, [R19+URZ+0xb0], R10 ;  /* 0x0000b00a130075a7 */ /* 0x000e64000802017f */
[----:B-1----:R-:W-:Y:S05]  /*88a0*/  @!P1 BRA `(.L_x_174) ;  /* 0x0000001400fc9947 */ /* 0x002fea0003800000 */
.L_x_212:
[----:B-1----:R-:W-:Y:S01]  /*88b0*/  PRMT R10, R16, 0x9910, RZ ;  /* 0x00009910100a7816 */ /* 0x002fe200000000ff */
[----:B0-----:R0:W-:Y:S03]  /*88c0*/  @!P2 SYNCS.ARRIVE.TRANS64 RZ, [R19+URZ], R11 ;  /* 0x0000000b13ffa9a7 */ /* 0x0011e6000800003f */
[----:B------:R-:W-:-:S13]  /*88d0*/  ISETP.NE.AND P1, PT, R10, 0x2, PT ;  /* 0x000000020a00780c */ /* 0x000fda0003f25270 */
[----:B0-----:R-:W-:Y:S05]  /*88e0*/  @P1 BRA `(.L_x_175) ;  /* 0x0000000000041947 */ /* 0x001fea0003800000 */
[----:B------:R-:W-:Y:S01]  /*88f0*/  BPT.TRAP 0x1 ;  /* 0x000000040000795c */ /* 0x000fe20000300000 */
.L_x_175:
[----:B------:R-:W-:Y:S05]  /*8900*/  @P0 BRA `(.L_x_176) ;  /* 0x0000000000040947 */ /* 0x000fea0003800000 */
[----:B------:R-:W-:Y:S01]  /*8910*/  BPT.TRAP 0x1 ;  /* 0x000000040000795c */ /* 0x000fe20000300000 */
.L_x_176:
[--C-:B------:R-:W-:Y:S01]  /*8920*/  IMAD R10, R9, 0x2000, R18.reuse ;  /* 0x00002000090a7824 */ /* 0x100fe200078e0212 */
[----:B------:R-:W-:Y:S01]  /*8930*/  R2UR UR9, R19 ;  /* 0x00000000130972ca */ /* 0x000fe200000e0000 */
[----:B------:R-:W-:Y:S01]  /*8940*/  IMAD R18, R9, 0x800, R18 ;  /* 0x0000080009127824 */ /* 0x000fe200078e0212 */
[----:B------:R-:W-:Y:S01]  /*8950*/  UIADD3 UR4, UP0, UR22, 0xf0, URZ ;  /* 0x000000f016047890 */ /* 0x000fe2000ff1e03f */
[----:B------:R-:W-:Y:S01]  /*8960*/  VIADD R7, R7, 0xffffffff ;  /* 0xffffffff07077836 */ /* 0x000fe20000000000 */
[----:B------:R-:W-:Y:S01]  /*8970*/  R2UR UR5, R10 ;  /* 0x000000000a0572ca */ /* 0x000fe200000e0000 */
[----:B------:R-:W-:Y:S01]  /*8980*/  UIADD3 UR24, UP1, UR22, 0x1f0, URZ ;  /* 0x000001f016187890 */ /* 0x000fe2000ff3e03f */
[----:B------:R-:W-:Y:S01]  /*8990*/  R2UR UR8, R18 ;  /* 0x00000000120872ca */ /* 0x000fe200000e0000 */
[----:B------:R-:W-:Y:S01]  /*89a0*/  VIADD R9, R9, 0x1 ;  /* 0x0000000109097836 */ /* 0x000fe20000000000 */
[----:B------:R-:W-:Y:S01]  /*89b0*/  R2UR UR11, R17 ;  /* 0x00000000110b72ca */ /* 0x000fe200000e0000 */
[----:B------:R-:W-:Y:S01]  /*89c0*/  UIADD3.X UR25, URZ, UR23, URZ, UP1, !UPT ;  /* 0x000000173f197290 */ /* 0x000fe20008ffe43f */
[----:B------:R-:W-:Y:S01]  /*89d0*/  R2UR UR10, R20 ;  /* 0x00000000140a72ca */ /* 0x000fe200000e0000 */
[----:B------:R-:W-:Y:S01]  /*89e0*/  UMOV UR6, 0x0 ;  /* 0x0000000000067882 */ /* 0x000fe20000000000 */
[----:B------:R-:W-:Y:S01]  /*89f0*/  R2UR UR12, R6 ;  /* 0x00000000060c72ca */ /* 0x000fe200000e0000 */
[----:B------:R-:W-:Y:S01]  /*8a00*/  UMOV UR7, 0x10000000 ;  /* 0x1000000000077882 */ /* 0x000fe20000000000 */
[----:B------:R-:W-:Y:S01]  /*8a10*/  R2UR UR19, R14 ;  /* 0x000000000e1372ca */ /* 0x000fe200000e0000 */
[----:B------:R-:W-:Y:S01]  /*8a20*/  VIADD R20, R20, 0x20 ;  /* 0x0000002014147836 */ /* 0x000fe20000000000 */
[----:B------:R-:W-:Y:S01]  /*8a30*/  ISETP.GT.AND P4, PT, R7, 0x1, PT ;  /* 0x000000010700780c */ /* 0x000fe20003f84270 */
[----:B------:R-:W-:Y:S01]  /*8a40*/  UIADD3 UR14, UR5, 0x280, URZ ;  /* 0x00000280050e7890 */ /* 0x000fe2000fffe03f */
[----:B------:R-:W-:Y:S01]  /*8a50*/  ISETP.NE.AND P1, PT, R9, 0x16, PT ;  /* 0x000000160900780c */ /* 0x000fe20003f25270 */
[----:B------:R-:W-:-:S02]  /*8a60*/  UIADD3.X UR5, URZ, UR23, URZ, UP0, !UPT ;  /* 0x000000173f057290 */ /* 0x000fc400087fe43f */
[----:B------:R-:W-:Y:S01]  /*8a70*/  UIADD3 UR15, UR8, 0x2c280, URZ ;  /* 0x0002c280080f7890 */ /* 0x000fe2000fffe03f */
[----:B------:R-:W-:Y:S02]  /*8a80*/  SEL R11, RZ, 0x1, P1 ;  /* 0x00000001ff0b7807 */ /* 0x000fe40000800000 */
[----:B------:R-:W-:Y:S01]  /*8a90*/  UMOV UR8, UR14 ;  /* 0x0000000e00087c82 */ /* 0x000fe20008000000 */
[----:B------:R-:W-:Y:S02]  /*8aa0*/  SEL R9, R9, RZ, P1 ;  /* 0x000000ff09097207 */ /* 0x000fe40000800000 */
[----:B------:R-:W-:Y:S01]  /*8ab0*/  LOP3.LUT R8, R8, R11, RZ, 0x3c, !PT ;  /* 0x0000000b08087212 */ /* 0x000fe200078e3cff */
[----:B------:R0:W-:Y:S02]  /*8ac0*/  UTMALDG.3D [UR8], [UR4], desc[UR6] ;  /* 0x00000608040075b4 */ /* 0x0001e40008011000 */
[----:B0-----:R-:W-:Y:S01]  /*8ad0*/  UMOV UR8, UR15 ;  /* 0x0000000f00087c82 */ /* 0x001fe20008000000 */
[----:B------:R-:W-:-:S02]  /*8ae0*/  UMOV UR11, UR19 ;  /* 0x00000013000b7c82 */ /* 0x000fc40008000000 */
[----:B------:R0:W-:Y:S02]  /*8af0*/  UTMALDG.3D [UR8], [UR24], desc[UR6] ;  /* 0x00000608180075b4 */ /* 0x0001e40008011000 */
[----:B0-----:R-:W-:Y:S05]  /*8b00*/  @P4 BRA `(.L_x_177) ;  /* 0xfffffffc00484947 */ /* 0x001fea000383ffff */
.L_x_173:
[----:B------:R-:W-:Y:S05]  /*8b10*/  BSYNC B1 ;  /* 0x0000000000017941 */ /* 0x000fea0003800000 */
.L_x_172:
[----:B------:R-:W-:Y:S01]  /*8b20*/  LOP3.LUT P4, RZ, R15, 0xff, RZ, 0xc0, !PT ;  /* 0x000000ff0fff7812 */ /* 0x000fe2000788c0ff */
[----:B------:R-:W-:Y:S01]  /*8b30*/  IMAD.IADD R13, R12, 0x1, R13 ;  /* 0x000000010c0d7824 */ /* 0x000fe200078e020d */
[----:B------:R-:W-:Y:S01]  /*8b40*/  IADD3 R2, P5, R2, UR20, RZ ;  /* 0x0000001402027c10 */ /* 0x000fe2000ffbe0ff */
[----:B------:R-:W-:Y:S01]  /*8b50*/  ULDC.64 UR4, c[0x0][0x650] ;  /* 0x0001940000047ab9 */ /* 0x000fe20000000a00 */
[----:B------:R-:W-:Y:S01]  /*8b60*/  BSSY B1, `(.L_x_178) ;  /* 0x000006a000017945 */ /* 0x000fe20003800000 */
[----:B------:R-:W-:Y:S01]  /*8b70*/  IMAD.MOV.U32 R11, RZ, RZ, -0x1 ;  /* 0xffffffffff0b7424 */ /* 0x000fe200078e00ff */
[----:B------:R-:W-:Y:S01]  /*8b80*/  ISETP.GT.U32.AND P1, PT, R13, 0x15, PT ;  /* 0x000000150d00780c */ /* 0x000fe20003f24070 */
[----:B------:R-:W-:Y:S01]  /*8b90*/  IMAD.MOV.U32 R14, RZ, RZ, -0x1 ;  /* 0xffffffffff0e7424 */ /* 0x000fe200078e00ff */
[----:B------:R-:W-:Y:S02]  /*8ba0*/  IADD3.X R3, R3, UR13, RZ, P5, !PT ;  /* 0x0000000d03037c10 */ /* 0x000fe4000affe4ff */
[----:B------:R-:W-:-:S02]  /*8bb0*/  ISETP.LT.U32.AND P1, PT, R12, 0x16, P1 ;  /* 0x000000160c00780c */ /* 0x000fc40000f21070 */
[----:B------:R-:W-:Y:S01]  /*8bc0*/  PRMT R15, RZ, 0x7610, R15 ;  /* 0x00007610ff0f7816 */ /* 0x000fe2000000000f */
[----:B------:R-:W0:Y:S01]  /*8bd0*/  @P4 S2R R7, SR_CgaCtaId ;  /* 0x0000000000074919 */ /* 0x000e220000008800 */
[----:B------:R-:W-:-:S04]  /*8be0*/  @P4 MOV R6, 0x400 ;  /* 0x0000040000064802 */ /* 0x000fc80000000f00 */
[----:B0-----:R-:W-:Y:S01]  /*8bf0*/  @P4 LEA R8, R7, R6, 0x18 ;  /* 0x0000000607084211 */ /* 0x001fe200078ec0ff */
[----:B------:R-:W-:Y:S01]  /*8c00*/  IMAD.WIDE.U32 R6, R13, -0x45d1745d, RZ ;  /* 0xba2e8ba30d067825 */ /* 0x000fe200078e00ff */
[----:B------:R-:W-:Y:S02]  /*8c10*/  SEL R6, RZ, 0x1, !P1 ;  /* 0x00000001ff067807 */ /* 0x000fe40004800000 */
[----:B------:R-:W-:Y:S01]  /*8c20*/  ISETP.GE.U32.AND P1, PT, R2, UR4, PT ;  /* 0x0000000402007c0c */ /* 0x000fe2000bf26070 */
[----:B------:R0:W-:Y:S01]  /*8c30*/  @P4 SYNCS.ARRIVE.TRANS64.A1T0 RZ, [R8+URZ+0x178], RZ ;  /* 0x000178ff08ff49a7 */ /* 0x0001e2000810003f */
[----:B------:R-:W-:Y:S02]  /*8c40*/  ISETP.GE.U32.AND P4, PT, R12, 0x16, PT ;  /* 0x000000160c00780c */ /* 0x000fe40003f86070 */
[----:B------:R-:W-:Y:S02]  /*8c50*/  ISETP.GE.U32.AND.EX P1, PT, R3, UR5, PT, P1 ;  /* 0x0000000503007c0c */ /* 0x000fe4000bf26110 */
[----:B------:R-:W-:Y:S01]  /*8c60*/  LOP3.LUT R5, R5, R6, RZ, 0x3c, !PT ;  /* 0x0000000605057212 */ /* 0x000fe200078e3cff */
[----:B------:R-:W-:Y:S01]  /*8c70*/  IMAD.MOV.U32 R6, RZ, RZ, -0x1 ;  /* 0xffffffffff067424 */ /* 0x000fe200078e00ff */
[----:B0-----:R-:W-:-:S02]  /*8c80*/  SHF.R.U32.HI R8, RZ, 0x4, R7 ;  /* 0x00000004ff087819 */ /* 0x001fc40000011607 */
[----:B------:R-:W-:-:S03]  /*8c90*/  PRMT R7, RZ, 0x7610, R7 ;  /* 0x00007610ff077816 */ /* 0x000fc60000000007 */
[----:B------:R-:W-:Y:S02]  /*8ca0*/  IMAD R13, R8, -0x16, R13 ;  /* 0xffffffea080d7824 */ /* 0x000fe400078e020d */
[----:B------:R-:W-:Y:S02]  /*8cb0*/  @P4 LOP3.LUT R5, R5, 0x1, R8, 0x78, !PT ;  /* 0x0000000105054812 */ /* 0x000fe400078e7808 */
[----:B------:R-:W-:Y:S05]  /*8cc0*/  @P1 BRA `(.L_x_179) ;  /* 0x00000004004c1947 */ /* 0x000fea0003800000 */
[----:B------:R-:W-:Y:S01]  /*8cd0*/  ULDC.64 UR4, c[0x0][0x628] ;  /* 0x00018a0000047ab9 */ /* 0x000fe20000000a00 */
[----:B------:R-:W0:Y:S01]  /*8ce0*/  S2R R17, SR_CTAID.X ;  /* 0x0000000000117919 */ /* 0x000e220000002500 */
[----:B------:R-:W-:Y:S01]  /*8cf0*/  ISETP.NE.U32.AND P1, PT, RZ, UR4, PT ;  /* 0x00000004ff007c0c */ /* 0x000fe2000bf25070 */
[----:B------:R-:W-:Y:S01]  /*8d00*/  ULDC UR7, c[0x0][0x630] ;  /* 0x00018c0000077ab9 */ /* 0x000fe20000000800 */
[----:B------:R-:W-:Y:S01]  /*8d10*/  IMAD.MOV.U32 R6, RZ, RZ, R2 ;  /* 0x000000ffff067224 */ /* 0x000fe200078e0002 */
[----:B------:R-:W1:Y:S01]  /*8d20*/  S2R R14, SR_CTAID.Y ;  /* 0x00000000000e7919 */ /* 0x000e620000002600 */
[----:B------:R-:W-:Y:S01]  /*8d30*/  ISETP.NE.AND.EX P1, PT, RZ, UR5, PT, P1 ;  /* 0x00000005ff007c0c */ /* 0x000fe2000bf25310 */
[----:B------:R-:W-:-:S12]  /*8d40*/  IMAD.MOV.U32 R7, RZ, RZ, R3 ;  /* 0x000000ffff077224 */ /* 0x000fd800078e0003 */
[----:B------:R-:W-:Y:S05]  /*8d50*/  @!P1 BRA `(.L_x_180) ;  /* 0x0000000000289947 */ /* 0x000fea0003800000 */
[----:B------:R-:W-:Y:S02]  /*8d60*/  ULDC UR6, c[0x0][0x634] ;  /* 0x00018d0000067ab9 */ /* 0x000fe40000000800 */
[----:B------:R-:W-:-:S05]  /*8d70*/  IADD3 R11, P1, R2, UR6, RZ ;  /* 0x00000006020b7c10 */ /* 0x000fca000ff3e0ff */
[----:B------:R-:W-:-:S04]  /*8d80*/  IMAD.X R19, RZ, RZ, R3, P1 ;  /* 0x000000ffff137224 */ /* 0x000fc800008e0603 */
[----:B------:R-:W-:-:S04]  /*8d90*/  IMAD.WIDE.U32 R8, R19, UR4, RZ ;  /* 0x0000000413087c25 */ /* 0x000fc8000f8e00ff */
[----:B------:R-:W-:-:S04]  /*8da0*/  IMAD.WIDE.U32 R8, P1, R11, UR5, R8 ;  /* 0x000000050b087c25 */ /* 0x000fc8000f820008 */
[----:B------:R-:W-:-:S04]  /*8db0*/  IMAD.WIDE.U32 R10, R11, UR4, RZ ;  /* 0x000000040b0a7c25 */ /* 0x000fc8000f8e00ff */
[----:B------:R-:W-:Y:S01]  /*8dc0*/  IMAD.X R7, RZ, RZ, RZ, P1 ;  /* 0x000000ffff077224 */ /* 0x000fe200008e06ff */
[----:B------:R-:W-:Y:S01]  /*8dd0*/  IADD3 RZ, P1, R11, R8, RZ ;  /* 0x000000080bff7210 */ /* 0x000fe20007f3e0ff */
[----:B------:R-:W-:-:S04]  /*8de0*/  IMAD.MOV.U32 R6, RZ, RZ, R9 ;  /* 0x000000ffff067224 */ /* 0x000fc800078e0009 */
[----:B------:R-:W-:-:S08]  /*8df0*/  IMAD.WIDE.U32.X R6, R19, UR5, R6, P1 ;  /* 0x0000000513067c25 */ /* 0x000fd000088e0406 */
.L_x_180:
[--C-:B------:R-:W-:Y:S01]  /*8e00*/  SHF.R.U64 R10, R6, UR7, R7.reuse ;  /* 0x00000007060a7c19 */ /* 0x100fe20008001207 */
[----:B------:R-:W-:Y:S01]  /*8e10*/  ULDC.64 UR4, c[0x0][0x620] ;  /* 0x0001880000047ab9 */ /* 0x000fe20000000a00 */
[----:B------:R-:W-:Y:S01]  /*8e20*/  SHF.R.U32.HI R6, RZ, UR7, R7 ;  /* 0x00000007ff067c19 */ /* 0x000fe20008011607 */
[----:B------:R-:W2:Y:S01]  /*8e30*/  LDC R22, c[0x0][0x144] ;  /* 0x00005100ff167b82 */ /* 0x000ea20000000800 */
[----:B------:R-:W-:Y:S01]  /*8e40*/  IADD3 R9, P1, RZ, -R10, RZ ;  /* 0x8000000aff097210 */ /* 0x000fe20007f3e0ff */
[----:B------:R-:W-:Y:S01]  /*8e50*/  ULDC.64 UR8, c[0x0][0x640] ;  /* 0x0001900000087ab9 */ /* 0x000fe20000000a00 */
[----:B0-----:R-:W-:Y:S01]  /*8e60*/  I2FP.F32.U32 R11, R17 ;  /* 0x00000011000b7245 */ /* 0x001fe20000201000 */
[----:B------:R-:W-:Y:S02]  /*8e70*/  ULDC UR6, c[0x0][0x608] ;  /* 0x0001820000067ab9 */ /* 0x000fe40000000800 */
[----:B------:R-:W-:Y:S01]  /*8e80*/  IMAD.X R6, RZ, RZ, ~R6, P1 ;  /* 0x000000ffff067224 */ /* 0x000fe200008e0e06 */
[----:B------:R-:W-:Y:S01]  /*8e90*/  ISETP.NE.U32.AND P1, PT, RZ, UR8, PT ;  /* 0x00000008ff007c0c */ /* 0x000fe2000bf25070 */
[----:B------:R-:W0:Y:S02]  /*8ea0*/  LDC R19, c[0x0][0x148] ;  /* 0x00005200ff137b82 */ /* 0x000e240000000800 */
[----:B------:R-:W-:Y:S01]  /*8eb0*/  IMAD R8, R6, UR4, RZ ;  /* 0x0000000406087c24 */ /* 0x000fe2000f8e02ff */
[----:B------:R-:W-:Y:S01]  /*8ec0*/  ISETP.NE.AND.EX P1, PT, RZ, UR9, PT, P1 ;  /* 0x00000009ff007c0c */ /* 0x000fe2000bf25310 */
[----:B------:R-:W-:Y:S01]  /*8ed0*/  IMAD.WIDE.U32 R6, R9, UR4, R2 ;  /* 0x0000000409067c25 */ /* 0x000fe2000f8e0002 */
[----:B------:R-:W-:-:S03]  /*8ee0*/  ULDC UR4, c[0x0][0x150] ;  /* 0x0000540000047ab9 */ /* 0x000fc60000000800 */
[----:B------:R-:W-:Y:S02]  /*8ef0*/  IMAD R9, R9, UR5, R8 ;  /* 0x0000000509097c24 */ /* 0x000fe4000f8e0208 */
[----:B------:R-:W-:Y:S01]  /*8f00*/  FMUL R8, R11, UR4 ;  /* 0x000000040b087c20 */ /* 0x000fe20008400000 */
[----:B------:R-:W-:Y:S01]  /*8f10*/  ULDC UR4, c[0x0][0x618] ;  /* 0x0001860000047ab9 */ /* 0x000fe20000000800 */
[----:B------:R-:W-:Y:S01]  /*8f20*/  ULDC UR5, c[0x0][0x154] ;  /* 0x0000550000057ab9 */ /* 0x000fe20000000800 */
[----:B------:R-:W-:-:S03]  /*8f30*/  IMAD.IADD R7, R7, 0x1, R9 ;  /* 0x0000000107077824 */ /* 0x000fc600078e0209 */
[----:B------:R-:W3:Y:S02]  /*8f40*/  F2I.U32.TRUNC.NTZ R8, R8 ;  /* 0x0000000800087305 */ /* 0x000ee4000020f000 */
[----:B------:R-:W-:Y:S02]  /*8f50*/  SHF.R.U64 R11, R6, UR4, R7 ;  /* 0x00000004060b7c19 */ /* 0x000fe40008001207 */
[----:B-1----:R-:W-:-:S05]  /*8f60*/  I2FP.F32.U32 R6, R14 ;  /* 0x0000000e00067245 */ /* 0x002fca0000201000 */
[----:B------:R-:W-:Y:S01]  /*8f70*/  FMUL R21, R6, UR5 ;  /* 0x0000000506157c20 */ /* 0x000fe20008400000 */
[----:B------:R-:W-:Y:S01]  /*8f80*/  SHF.R.U32.HI R6, RZ, UR4, R7 ;  /* 0x00000004ff067c19 */ /* 0x000fe20008011607 */
[----:B------:R-:W-:-:S03]  /*8f90*/  ULDC UR4, c[0x0][0x658] ;  /* 0x0001960000047ab9 */ /* 0x000fc60000000800 */
[--C-:B------:R-:W-:Y:S01]  /*8fa0*/  SHF.R.U64 R20, R11, UR6, R6.reuse ;  /* 0x000000060b147c19 */ /* 0x100fe20008001206 */
[----:B------:R-:W1:Y:S01]  /*8fb0*/  F2I.U32.TRUNC.NTZ R21, R21 ;  /* 0x0000001500157305 */ /* 0x000e62000020f000 */
[----:B------:R-:W-:Y:S01]  /*8fc0*/  SHF.R.U32.HI R7, RZ, UR6, R6 ;  /* 0x00000006ff077c19 */ /* 0x000fe20008011606 */
[----:B---3--:R-:W-:-:S03]  /*8fd0*/  IMAD.MOV R8, RZ, RZ, -R8 ;  /* 0x000000ffff087224 */ /* 0x008fc600078e0a08 */
[----:B------:R-:W-:Y:S01]  /*8fe0*/  SHF.R.U64 R18, R20, UR4, R7 ;  /* 0x0000000414127c19 */ /* 0x000fe20008001207 */
[----:B--2---:R-:W-:Y:S01]  /*8ff0*/  IMAD R17, R22, R8, R17 ;  /* 0x0000000816117224 */ /* 0x004fe200078e0211 */
[----:B------:R-:W-:-:S03]  /*9000*/  SHF.R.U32.HI R23, RZ, UR4, R7 ;  /* 0x00000004ff177c19 */ /* 0x000fc60008011607 */
[----:B------:R-:W-:Y:S02]  /*9010*/  IMAD.MOV.U32 R6, RZ, RZ, R18 ;  /* 0x000000ffff067224 */ /* 0x000fe400078e0012 */
[----:B------:R-:W-:Y:S01]  /*9020*/  IMAD.MOV.U32 R7, RZ, RZ, R23 ;  /* 0x000000ffff077224 */ /* 0x000fe200078e0017 */
[----:B-1----:R-:W-:Y:S06]  /*9030*/  @!P1 BRA `(.L_x_181) ;  /* 0x0000000000289947 */ /* 0x002fec0003800000 */
[----:B------:R-:W-:Y:S02]  /*9040*/  ULDC UR4, c[0x0][0x64c] ;  /* 0x0001930000047ab9 */ /* 0x000fe40000000800 */
[----:B------:R-:W-:-:S05]  /*9050*/  IADD3 R7, P1, R18, UR4, RZ ;  /* 0x0000000412077c10 */ /* 0x000fca000ff3e0ff */
[----:B------:R-:W-:-:S04]  /*9060*/  IMAD.X R23, RZ, RZ, R23, P1 ;  /* 0x000000ffff177224 */ /* 0x000fc800008e0617 */
[----:B------:R-:W-:-:S04]  /*9070*/  IMAD.WIDE.U32 R8, R23, UR8, RZ ;  /* 0x0000000817087c25 */ /* 0x000fc8000f8e00ff */
[----:B------:R-:W-:-:S04]  /*9080*/  IMAD.WIDE.U32 R8, P1, R7, UR9, R8 ;  /* 0x0000000907087c25 */ /* 0x000fc8000f820008 */
[----:B------:R-:W-:-:S04]  /*9090*/  IMAD.WIDE.U32 R6, R7, UR8, RZ ;  /* 0x0000000807067c25 */ /* 0x000fc8000f8e00ff */
[----:B------:R-:W-:Y:S01]  /*90a0*/  IMAD.MOV.U32 R6, RZ, RZ, R9 ;  /* 0x000000ffff067224 */ /* 0x000fe200078e0009 */
[----:B------:R-:W-:Y:S01]  /*90b0*/  IADD3 RZ, P4, R7, R8, RZ ;  /* 0x0000000807ff7210 */ /* 0x000fe20007f9e0ff */
[----:B------:R-:W-:-:S04]  /*90c0*/  IMAD.X R7, RZ, RZ, RZ, P1 ;  /* 0x000000ffff077224 */ /* 0x000fc800008e06ff */
[----:B------:R-:W-:-:S08]  /*90d0*/  IMAD.WIDE.U32.X R6, R23, UR9, R6, P4 ;  /* 0x0000000917067c25 */ /* 0x000fd0000a0e0406 */
.L_x_181:
[----:B------:R-:W-:Y:S01]  /*90e0*/  ULDC UR4, c[0x0][0x648] ;  /* 0x0001920000047ab9 */ /* 0x000fe20000000800 */
[----:B------:R-:W-:Y:S01]  /*90f0*/  LOP3.LUT R20, R20, UR17, RZ, 0xc0, !PT ;  /* 0x0000001114147c12 */ /* 0x000fe2000f8ec0ff */
[----:B------:R-:W-:Y:S01]  /*9100*/  IMAD.MOV R21, RZ, RZ, -R21 ;  /* 0x000000ffff157224 */ /* 0x000fe200078e0a15 */
[----:B------:R-:W-:Y:S01]  /*9110*/  SHF.R.U64 R7, R6, UR4, R7 ;  /* 0x0000000406077c19 */ /* 0x000fe20008001207 */
[----:B------:R-:W-:Y:S01]  /*9120*/  ULDC UR4, c[0x0][0x638] ;  /* 0x00018e0000047ab9 */ /* 0x000fe20000000800 */
[----:B------:R-:W-:Y:S01]  /*9130*/  LOP3.LUT R11, R11, UR16, RZ, 0xc0, !PT ;  /* 0x000000100b0b7c12 */ /* 0x000fe2000f8ec0ff */
[----:B0-----:R-:W-:Y:S01]  /*9140*/  @P3 IMAD R17, R19, R21, R14 ;  /* 0x0000001513113224 */ /* 0x001fe200078e020e */
[----:B------:R-:W-:Y:S01]  /*9150*/  ULDC UR5, c[0x0][0x610] ;  /* 0x0001840000057ab9 */ /* 0x000fe20000000800 */
[----:B------:R-:W-:Y:S02]  /*9160*/  IMAD.MOV R9, RZ, RZ, -R7 ;  /* 0x000000ffff097224 */ /* 0x000fe400078e0a07 */
[----:B------:R-:W-:-:S02]  /*9170*/  IMAD R20, R7, UR18, R20 ;  /* 0x0000001207147c24 */ /* 0x000fc4000f8e0214 */
[----:B------:R-:W-:Y:S01]  /*9180*/  IMAD R18, R9, UR4, R18 ;  /* 0x0000000409127c24 */ /* 0x000fe2000f8e0212 */
[----:B------:R-:W-:Y:S01]  /*9190*/  ULDC UR4, c[0x0][0x600] ;  /* 0x0001800000047ab9 */ /* 0x000fe20000000800 */
[----:B------:R-:W-:Y:S02]  /*91a0*/  IMAD R17, R20, UR5, R17 ;  /* 0x0000000514117c24 */ /* 0x000fe4000f8e0211 */
[----:B------:R-:W-:Y:S02]  /*91b0*/  IMAD R18, R18, UR4, R11 ;  /* 0x0000000412127c24 */ /* 0x000fe4000f8e020b */
[----:B------:R-:W-:Y:S02]  /*91c0*/  IMAD.MOV.U32 R7, RZ, RZ, 0x1 ;  /* 0x00000001ff077424 */ /* 0x000fe400078e00ff */
[----:B------:R-:W-:Y:S01]  /*91d0*/  IMAD.MOV.U32 R6, RZ, RZ, R10 ;  /* 0x000000ffff067224 */ /* 0x000fe200078e000a */
[----:B------:R-:W-:Y:S02]  /*91e0*/  SEL R14, R18, R17, !P3 ;  /* 0x00000011120e7207 */ /* 0x000fe40005800000 */
[----:B------:R-:W-:-:S07]  /*91f0*/  SEL R11, R17, R18, !P3 ;  /* 0x00000012110b7207 */ /* 0x000fce0005800000 */
.L_x_179:
[----:B------:R-:W-:Y:S05]  /*9200*/  BSYNC B1 ;  /* 0x0000000000017941 */ /* 0x000fea0003800000 */
.L_x_178:
[----:B------:R-:W-:-:S13]  /*9210*/  LOP3.LUT P1, RZ, R7, 0xff, RZ, 0xc0, !PT ;  /* 0x000000ff07ff7812 */ /* 0x000fda000782c0ff */
[----:B------:R-:W-:Y:S05]  /*9220*/  @P1 BRA `(.L_x_182) ;  /* 0xfffffff4004c1947 */ /* 0x000fea000383ffff */
[----:B------:R-:W-:Y:S05]  /*9230*/  BSYNC B0 ;  /* 0x0000000000007941 */ /* 0x000fea0003800000 */
.L_x_170:
[----:B------:R-:W-:-:S03]  /*9240*/  UMOV UR4, 0xffffffff ;  /* 0xffffffff00047882 */ /* 0x000fc60000000000 */
[----:B------:R-:W-:Y:S05]  /*9250*/  BRA.DIV UR4, `(.L_x_183) ;  /* 0x0000000e04a47947 */ /* 0x000fea000b800000 */
[----:B------:R-:W-:-:S13]  /*9260*/  ELECT P0, URZ, PT ;  /* 0x00000000003f782f */ /* 0x000fda0003800000 */
.L_x_215:
[----:B------:R-:W-:Y:S04]  /*9270*/  BSSY B0, `(.L_x_184) ;  /* 0x00000cd000007945 */ /* 0x000fe80003800000 */
[----:B------:R-:W-:Y:S05]  /*9280*/  @!P0 BRA `(.L_x_185) ;  /* 0x0000000c002c8947 */ /* 0x000fea0003800000 */
[----:B------:R-:W-:-:S04]  /*9290*/  LOP3.LUT R4, R4, 0x2, RZ, 0xfc, !PT ;  /* 0x0000000204047812 */ /* 0x000fc800078efcff */
[----:B------:R-:W-:-:S13]  /*92a0*/  ISETP.NE.AND P0, PT, R4, 0x3, PT ;  /* 0x000000030400780c */ /* 0x000fda0003f05270 */
[----:B------:R-:W-:Y:S05]  /*92b0*/  @!P0 BRA `(.L_x_186) ;  /* 0x0000000000048947 */ /* 0x000fea0003800000 */
[----:B------:R-:W-:Y:S01]  /*92c0*/  BPT.TRAP 0x1 ;  /* 0x000000040000795c */ /* 0x000fe20000300000 */
.L_x_186:
[----:B------:R-:W0:Y:S01]  /*92d0*/  S2R R3, SR_CgaCtaId ;  /* 0x0000000000037919 */ /* 0x000e220000008800 */
[----:B------:R-:W-:-:S04]  /*92e0*/  MOV R0, 0x400 ;  /* 0x0000040000007802 */ /* 0x000fc80000000f00 */
[----:B0-----:R-:W-:Y:S02]  /*92f0*/  LEA R0, R3, R0, 0x18 ;  /* 0x0000000003007211 */ /* 0x001fe400078ec0ff */
[----:B------:R-:W-:-:S03]  /*9300*/  SHF.L.U32 R3, R5, 0x1f, RZ ;  /* 0x0000001f05037819 */ /* 0x000fc600000006ff */
[----:B------:R-:W-:-:S04]  /*9310*/  VIADD R0, R0, 0xb0 ;  /* 0x000000b000007836 */ /* 0x000fc80000000000 */
[C---:B------:R-:W-:Y:S02]  /*9320*/  IMAD R6, R13.reuse, 0x8, R0 ;  /* 0x000000080d067824 */ /* 0x040fe400078e0200 */
[----:B------:R-:W-:Y:S02]  /*9330*/  VIADD R13, R13, 0x1 ;  /* 0x000000010d0d7836 */ /* 0x000fe40000000000 */
[----:B------:R-:W0:Y:S03]  /*9340*/  SYNCS.PHASECHK.TRANS64.TRYWAIT P0, [R6+URZ], R3 ;  /* 0x00000003060075a7 */ /* 0x000e26000800017f */
[----:B------:R-:W-:-:S04]  /*9350*/  ISETP.NE.AND P1, PT, R13, 0x16, PT ;  /* 0x000000160d00780c */ /* 0x000fc80003f25270 */
[----:B------:R-:W-:Y:S02]  /*9360*/  SEL R2, RZ, 0x1, P1 ;  /* 0x00000001ff027807 */ /* 0x000fe40000800000 */
[----:B------:R-:W-:Y:S02]  /*9370*/  SEL R13, R13, RZ, P1 ;  /* 0x000000ff0d0d7207 */ /* 0x000fe40000800000 */
[----:B------:R-:W-:-:S03]  /*9380*/  LOP3.LUT R8, R5, R2, RZ, 0x3c, !PT ;  /* 0x0000000205087212 */ /* 0x000fc600078e3cff */
[----:B------:R-:W-:Y:S01]  /*9390*/  IMAD R7, R13, 0x8, R0 ;  /* 0x000000080d077824 */ /* 0x000fe200078e0200 */
[----:B------:R-:W-:Y:S01]  /*93a0*/  SHF.L.U32 R4, R8, 0x1f, RZ ;  /* 0x0000001f08047819 */ /* 0x000fe200000006ff */
[----:B0-----:R-:W-:Y:S06]  /*93b0*/  @!P0 BRA `(.L_x_187) ;  /* 0x0000000c00708947 */ /* 0x001fec0003800000 */
.L_x_216:
[----:B------:R-:W1:Y:S01]  /*93c0*/  SYNCS.PHASECHK.TRANS64.TRYWAIT P0, [R7+URZ], R4 ;  /* 0x00000004070075a7 */ /* 0x000e62000800017f */
[----:B------:R-:W-:-:S05]  /*93d0*/  VIADD R2, R13, 0x1 ;  /* 0x000000010d027836 */ /* 0x000fca0000000000 */
[----:B------:R-:W-:-:S04]  /*93e0*/  ISETP.NE.AND P1, PT, R2, 0x16, PT ;  /* 0x000000160200780c */ /* 0x000fc80003f25270 */
[----:B0-----:R-:W-:Y:S02]  /*93f0*/  SEL R3, RZ, 0x1, P1 ;  /* 0x00000001ff037807 */ /* 0x001fe40000800000 */
[----:B------:R-:W-:Y:S02]  /*9400*/  SEL R9, R2, RZ, P1 ;  /* 0x000000ff02097207 */ /* 0x000fe40000800000 */
[----:B------:R-:W-:-:S03]  /*9410*/  LOP3.LUT R8, R8, R3, RZ, 0x3c, !PT ;  /* 0x0000000308087212 */ /* 0x000fc600078e3cff */
[----:B------:R-:W-:Y:S01]  /*9420*/  IMAD R6, R9, 0x8, R0 ;  /* 0x0000000809067824 */ /* 0x000fe200078e0200 */
[----:B------:R-:W-:Y:S01]  /*9430*/  SHF.L.U32 R5, R8, 0x1f, RZ ;  /* 0x0000001f08057819 */ /* 0x000fe200000006ff */
[----:B-1----:R-:W-:Y:S06]  /*9440*/  @!P0 BRA `(.L_x_188) ;  /* 0x0000000c00608947 */ /* 0x002fec0003800000 */
.L_x_217:
[----:B------:R-:W1:Y:S01]  /*9450*/  SYNCS.PHASECHK.TRANS64.TRYWAIT P0, [R6+URZ], R5 ;  /* 0x00000005060075a7 */ /* 0x000e62000800017f */
[----:B------:R-:W-:-:S05]  /*9460*/  VIADD R2, R9, 0x1 ;  /* 0x0000000109027836 */ /* 0x000fca0000000000 */
[----:B------:R-:W-:-:S04]  /*9470*/  ISETP.NE.AND P1, PT, R2, 0x16, PT ;  /* 0x000000160200780c */ /* 0x000fc80003f25270 */
[----:B------:R-:W-:Y:S02]  /*9480*/  SEL R3, RZ, 0x1, P1 ;  /* 0x00000001ff037807 */ /* 0x000fe40000800000 */
[----:B0-----:R-:W-:Y:S02]  /*9490*/  SEL R7, R2, RZ, P1 ;  /* 0x000000ff02077207 */ /* 0x001fe40000800000 */
[----:B------:R-:W-:-:S03]  /*94a0*/  LOP3.LUT R8, R8, R3, RZ, 0x3c, !PT ;  /* 0x0000000308087212 */ /* 0x000fc600078e3cff */
[----:B------:R-:W-:Y:S01]  /*94b0*/  IMAD R9, R7, 0x8, R0 ;  /* 0x0000000807097824 */ /* 0x000fe200078e0200 */
[----:B------:R-:W-:Y:S01]  /*94c0*/  SHF.L.U32 R4, R8, 0x1f, RZ ;  /* 0x0000001f08047819 */ /* 0x000fe200000006ff */
[----:B-1----:R-:W-:Y:S06]  /*94d0*/  @!P0 BRA `(.L_x_189) ;  /* 0x0000000c00508947 */ /* 0x002fec0003800000 */
.L_x_218:
[----:B------:R-:W1:Y:S01]  /*94e0*/  SYNCS.PHASECHK.TRANS64.TRYWAIT P0, [R9+URZ], R4 ;  /* 0x00000004090075a7 */ /* 0x000e62000800017f */
[----:B------:R-:W-:-:S05]  /*94f0*/  VIADD R2, R7, 0x1 ;  /* 0x0000000107027836 */ /* 0x000fca0000000000 */
[----:B------:R-:W-:-:S04]  /*9500*/  ISETP.NE.AND P1, PT, R2, 0x16, PT ;  /* 0x000000160200780c */ /* 0x000fc80003f25270 */
[----:B------:R-:W-:Y:S02]  /*9510*/  SEL R3, RZ, 0x1, P1 ;  /* 0x00000001ff037807 */ /* 0x000fe40000800000 */
[----:B------:R-:W-:Y:S02]  /*9520*/  SEL R7, R2, RZ, P1 ;  /* 0x000000ff02077207 */ /* 0x000fe40000800000 */
[----:B------:R-:W-:-:S03]  /*9530*/  LOP3.LUT R8, R8, R3, RZ, 0x3c, !PT ;  /* 0x0000000308087212 */ /* 0x000fc600078e3cff */
[----:B0-----:R-:W-:Y:S01]  /*9540*/  IMAD R6, R7, 0x8, R0 ;  /* 0x0000000807067824 */ /* 0x001fe200078e0200 */
[----:B------:R-:W-:Y:S01]  /*9550*/  SHF.L.U32 R5, R8, 0x1f, RZ ;  /* 0x0000001f08057819 */ /* 0x000fe200000006ff */
[----:B-1----:R-:W-:Y:S06]  /*9560*/  @!P0 BRA `(.L_x_190) ;  /* 0x0000000c00408947 */ /* 0x002fec0003800000 */
.L_x_219:
        /* <DEDUP_REMOVED lines=9> */
.L_x_220:
        /* <DEDUP_REMOVED lines=9> */
.L_x_221:
        /* <DEDUP_REMOVED lines=9> */
.L_x_222:
        /* <DEDUP_REMOVED lines=9> */
.L_x_223:
        /* <DEDUP_REMOVED lines=9> */
.L_x_224:
        /* <DEDUP_REMOVED lines=9> */
.L_x_225:
        /* <DEDUP_REMOVED lines=9> */
.L_x_226:
        /* <DEDUP_REMOVED lines=9> */
.L_x_227:
        /* <DEDUP_REMOVED lines=9> */
.L_x_228:
        /* <DEDUP_REMOVED lines=9> */
.L_x_229:
        /* <DEDUP_REMOVED lines=9> */
.L_x_230:
        /* <DEDUP_REMOVED lines=9> */
.L_x_231:
        /* <DEDUP_REMOVED lines=9> */
.L_x_232:
        /* <DEDUP_REMOVED lines=9> */
.L_x_233:
        /* <DEDUP_REMOVED lines=9> */
.L_x_234:
        /* <DEDUP_REMOVED lines=9> */
.L_x_235:
[----:B------:R-:W1:Y:S01]  /*9e70*/  SYNCS.PHASECHK.TRANS64.TRYWAIT P0, [R6+URZ], R5 ;  /* 0x00000005060075a7 */ /* 0x000e62000800017f */
[----:B------:R-:W-:-:S05]  /*9e80*/  VIADD R2, R7, 0x1 ;  /* 0x0000000107027836 */ /* 0x000fca0000000000 */
[----:B------:R-:W-:-:S04]  /*9e90*/  ISETP.NE.AND P1, PT, R2, 0x16, PT ;  /* 0x000000160200780c */ /* 0x000fc80003f25270 */
[----:B0-----:R-:W-:Y:S02]  /*9ea0*/  SEL R4, RZ, 0x1, P1 ;  /* 0x00000001ff047807 */ /* 0x001fe40000800000 */
[----:B------:R-:W-:Y:S02]  /*9eb0*/  SEL R3, R2, RZ, P1 ;  /* 0x000000ff02037207 */ /* 0x000fe40000800000 */
[----:B------:R-:W-:Y:S01]  /*9ec0*/  LOP3.LUT R4, R11, R4, RZ, 0x3c, !PT ;  /* 0x000000040b047212 */ /* 0x000fe200078e3cff */
[----:B-1----:R-:W-:Y:S06]  /*9ed0*/  @!P0 BRA `(.L_x_207) ;  /* 0x0000000800388947 */ /* 0x002fec0003800000 */
.L_x_236:
[----:B------:R-:W-:Y:S01]  /*9ee0*/  IMAD R3, R3, 0x8, R0 ;  /* 0x0000000803037824 */ /* 0x000fe200078e0200 */
[----:B------:R-:W-:-:S07]  /*9ef0*/  SHF.L.U32 R0, R4, 0x1f, RZ ;  /* 0x0000001f04007819 */ /* 0x000fce00000006ff */
.L_x_208:
[----:B-1----:R1:W2:Y:S02]  /*9f00*/  SYNCS.PHASECHK.TRANS64.TRYWAIT P0, [R3+URZ], R0 ;  /* 0x00000000030075a7 */ /* 0x0022a4000800017f */
[----:B--2---:R-:W-:Y:S05]  /*9f10*/  @!P0 NANOSLEEP.SYNCS 0x989680 ;  /* 0x009896800000895d */ /* 0x004fea0003900000 */
[----:B------:R-:W2:Y:S02]  /*9f20*/  @!P0 SYNCS.PHASECHK.TRANS64 P0, [R3+URZ], R0 ;  /* 0x00000000030085a7 */ /* 0x000ea4000800007f */
[----:B--2---:R-:W-:Y:S05]  /*9f30*/  @!P0 BRA `(.L_x_208) ;  /* 0xfffffffc00f08947 */ /* 0x004fea000383ffff */
.L_x_185:
[----:B------:R-:W-:Y:S05]  /*9f40*/  BSYNC B0 ;  /* 0x0000000000007941 */ /* 0x000fea0003800000 */
.L_x_184:
[----:B------:R-:W-:Y:S05]  /*9f50*/  EXIT ;  /* 0x000000000000794d */ /* 0x000fea0003800000 */
.L_x_18:
[----:B-1----:R-:W-:-:S04]  /*9f60*/  IMAD.U32 R11, RZ, RZ, UR7 ;  /* 0x00000007ff0b7e24 */ /* 0x002fc8000f8e00ff */
[----:B------:R1:W4:Y:S03]  /*9f70*/  SYNCS.PHASECHK.TRANS64.TRYWAIT P0, [R11+URZ], R10 ;  /* 0x0000000a0b0075a7 */ /* 0x000326000800017f */
[----:B----4-:R-:W-:Y:S05]  /*9f80*/  @!P0 NANOSLEEP.SYNCS 0x989680 ;  /* 0x009896800000895d */ /* 0x010fea0003900000 */
[----:B------:R-:W4:Y:S02]  /*9f90*/  @!P0 SYNCS.PHASECHK.TRANS64 P0, [R11+URZ], R10 ;  /* 0x0000000a0b0085a7 */ /* 0x000f24000800007f */
[----:B----4-:R-:W-:Y:S05]  /*9fa0*/  @!P0 BRA `(.L_x_18) ;  /* 0xfffffffc00ec8947 */ /* 0x010fea000383ffff */
[----:B------:R-:W-:Y:S05]  /*9fb0*/  BRA `(.L_x_17) ;  /* 0xffffff7800087947 */ /* 0x000fea000383ffff */
.L_x_24:
[----:B-1----:R-:W-:-:S04]  /*9fc0*/  IMAD.U32 R12, RZ, RZ, UR12 ;  /* 0x0000000cff0c7e24 */ /* 0x002fc8000f8e00ff */
[----:B------:R1:W4:Y:S03]  /*9fd0*/  SYNCS.PHASECHK.TRANS64.TRYWAIT P0, [R12+URZ], R11 ;  /* 0x0000000b0c0075a7 */ /* 0x000326000800017f */
[----:B----4-:R-:W-:Y:S05]  /*9fe0*/  @!P0 NANOSLEEP.SYNCS 0x989680 ;  /* 0x009896800000895d */ /* 0x010fea0003900000 */
[----:B------:R-:W4:Y:S02]  /*9ff0*/  @!P0 SYNCS.PHASECHK.TRANS64 P0, [R12+URZ], R11 ;  /* 0x0000000b0c0085a7 */ /* 0x000f24000800007f */
[----:B----4-:R-:W-:Y:S05]  /*a000*/  @!P0 BRA `(.L_x_24) ;  /* 0xfffffffc00ec8947 */ /* 0x010fea000383ffff */
[----:B------:R-:W-:Y:S05]  /*a010*/  BRA `(.L_x_23) ;  /* 0xffffff8000447947 */ /* 0x000fea000383ffff */
.L_x_171:
[----:B------:R-:W-:Y:S01]  /*a020*/  BSSY B1, `(.L_x_209) ;  /* 0x0000006000017945 */ /* 0x000fe20003800000 */
[----:B------:R-:W-:-:S07]  /*a030*/  IMAD.MOV.U32 R7, RZ, RZ, -0x1 ;  /* 0xffffffffff077424 */ /* 0x000fce00078e00ff */
[----:B------:R-:W-:Y:S05]  /*a040*/  WARPSYNC.COLLECTIVE R7, `(.L_x_210) ;  /* 0x00000000070c7348 */ /* 0x000fea0003c00000 */
[----:B------:R-:W-:Y:S02]  /*a050*/  ELECT P1, UR62, PT ;  /* 0x00000000003e782f */ /* 0x000fe40003820000 */
[----:B------:R-:W-:Y:S01]  /*a060*/  MOV R7, UR62 ;  /* 0x0000003e00077c02 */ /* 0x000fe20008000f00 */
[----:B------:R-:W-:Y:S10]  /*a070*/  ENDCOLLECTIVE ;  /* 0x000000000000791b */ /* 0x000ff40003800000 */
.L_x_210:
[----:B------:R-:W-:Y:S05]  /*a080*/  BSYNC B1 ;  /* 0x0000000000017941 */ /* 0x000fea0003800000 */
.L_x_209:
[----:B------:R-:W-:Y:S05]  /*a090*/  BRA `(.L_x_211) ;  /* 0xffffffe400bc7947 */ /* 0x000fea000383ffff */
.L_x_174:
[----:B-1----:R1:W2:Y:S02]  /*a0a0*/  SYNCS.PHASECHK.TRANS64.TRYWAIT P1, [R19+URZ+0xb0], R10 ;  /* 0x0000b00a130075a7 */ /* 0x0022a4000802017f */
[----:B--2---:R-:W-:Y:S05]  /*a0b0*/  @!P1 NANOSLEEP.SYNCS 0x989680 ;  /* 0x009896800000995d */ /* 0x004fea0003900000 */
[----:B------:R-:W2:Y:S02]  /*a0c0*/  @!P1 SYNCS.PHASECHK.TRANS64 P1, [R19+URZ+0xb0], R10 ;  /* 0x0000b00a130095a7 */ /* 0x000ea4000802007f */
[----:B--2---:R-:W-:Y:S05]  /*a0d0*/  @!P1 BRA `(.L_x_174) ;  /* 0xfffffffc00f09947 */ /* 0x004fea000383ffff */
[----:B------:R-:W-:Y:S05]  /*a0e0*/  BRA `(.L_x_212) ;  /* 0xffffffe400f07947 */ /* 0x000fea000383ffff */
.L_x_183:
[----:B------:R-:W-:Y:S01]  /*a0f0*/  BSSY B0, `(.L_x_213) ;  /* 0x0000006000007945 */ /* 0x000fe20003800000 */
[----:B------:R-:W-:-:S07]  /*a100*/  IMAD.MOV.U32 R7, RZ, RZ, -0x1 ;  /* 0xffffffffff077424 */ /* 0x000fce00078e00ff */
[----:B------:R-:W-:Y:S05]  /*a110*/  WARPSYNC.COLLECTIVE R7, `(.L_x_214) ;  /* 0x00000000070c7348 */ /* 0x000fea0003c00000 */
[----:B------:R-:W-:Y:S02]  /*a120*/  ELECT P1, UR62, PT ;  /* 0x00000000003e782f */ /* 0x000fe40003820000 */
[----:B------:R-:W-:Y:S01]  /*a130*/  MOV R7, UR62 ;  /* 0x0000003e00077c02 */ /* 0x000fe20008000f00 */
[----:B------:R-:W-:Y:S10]  /*a140*/  ENDCOLLECTIVE ;  /* 0x000000000000791b */ /* 0x000ff40003800000 */
.L_x_214:
[----:B------:R-:W-:Y:S05]  /*a150*/  BSYNC B0 ;  /* 0x0000000000007941 */ /* 0x000fea0003800000 */
.L_x_213:
[----:B------:R-:W-:Y:S01]  /*a160*/  PLOP3.LUT P0, PT, P1, PT, PT, 0x80, 0x0 ;  /* 0x000000000000781c */ /* 0x000fe20000f0f070 */
[----:B------:R-:W-:-:S12]  /*a170*/  BRA `(.L_x_215) ;  /* 0xfffffff0003c7947 */ /* 0x000fd8000383ffff */
.L_x_187:
[----:B0-----:R0:W1:Y:S02]  /*a180*/  SYNCS.PHASECHK.TRANS64.TRYWAIT P0, [R6+URZ], R3 ;  /* 0x00000003060075a7 */ /* 0x001064000800017f */
[----:B-1----:R-:W-:Y:S05]  /*a190*/  @!P0 NANOSLEEP.SYNCS 0x989680 ;  /* 0x009896800000895d */ /* 0x002fea0003900000 */
[----:B------:R-:W1:Y:S02]  /*a1a0*/  @!P0 SYNCS.PHASECHK.TRANS64 P0, [R6+URZ], R3 ;  /* 0x00000003060085a7 */ /* 0x000e64000800007f */
[----:B-1----:R-:W-:Y:S05]  /*a1b0*/  @!P0 BRA `(.L_x_187) ;  /* 0xfffffffc00f08947 */ /* 0x002fea000383ffff */
[----:B------:R-:W-:Y:S05]  /*a1c0*/  BRA `(.L_x_216) ;  /* 0xfffffff0007c7947 */ /* 0x000fea000383ffff */
.L_x_188:
[----:B0-----:R0:W1:Y:S02]  /*a1d0*/  SYNCS.PHASECHK.TRANS64.TRYWAIT P0, [R7+URZ], R4 ;  /* 0x00000004070075a7 */ /* 0x001064000800017f */
[----:B-1----:R-:W-:Y:S05]  /*a1e0*/  @!P0 NANOSLEEP.SYNCS 0x989680 ;  /* 0x009896800000895d */ /* 0x002fea0003900000 */
[----:B------:R-:W1:Y:S02]  /*a1f0*/  @!P0 SYNCS.PHASECHK.TRANS64 P0, [R7+URZ], R4 ;  /* 0x00000004070085a7 */ /* 0x000e64000800007f */
[----:B-1----:R-:W-:Y:S05]  /*a200*/  @!P0 BRA `(.L_x_188) ;  /* 0xfffffffc00f08947 */ /* 0x002fea000383ffff */
[----:B------:R-:W-:Y:S05]  /*a210*/  BRA `(.L_x_217) ;  /* 0xfffffff0008c7947 */ /* 0x000fea000383ffff */
.L_x_189:
[----:B0-----:R0:W1:Y:S02]  /*a220*/  SYNCS.PHASECHK.TRANS64.TRYWAIT P0, [R6+URZ], R5 ;  /* 0x00000005060075a7 */ /* 0x001064000800017f */
[----:B-1----:R-:W-:Y:S05]  /*a230*/  @!P0 NANOSLEEP.SYNCS 0x989680 ;  /* 0x009896800000895d */ /* 0x002fea0003900000 */
[----:B------:R-:W1:Y:S02]  /*a240*/  @!P0 SYNCS.PHASECHK.TRANS64 P0, [R6+URZ], R5 ;  /* 0x00000005060085a7 */ /* 0x000e64000800007f */
[----:B-1----:R-:W-:Y:S05]  /*a250*/  @!P0 BRA `(.L_x_189) ;  /* 0xfffffffc00f08947 */ /* 0x002fea000383ffff */
[----:B------:R-:W-:Y:S05]  /*a260*/  BRA `(.L_x_218) ;  /* 0xfffffff0009c7947 */ /* 0x000fea000383ffff */
.L_x_190:
[----:B0-----:R0:W1:Y:S02]  /*a270*/  SYNCS.PHASECHK.TRANS64.TRYWAIT P0, [R9+URZ], R4 ;  /* 0x00000004090075a7 */ /* 0x001064000800017f */
[----:B-1----:R-:W-:Y:S05]  /*a280*/  @!P0 NANOSLEEP.SYNCS 0x989680 ;  /* 0x009896800000895d */ /* 0x002fea0003900000 */
[----:B------:R-:W1:Y:S02]  /*a290*/  @!P0 SYNCS.PHASECHK.TRANS64 P0, [R9+URZ], R4 ;  /* 0x00000004090085a7 */ /* 0x000e64000800007f */
[----:B-1----:R-:W-:Y:S05]  /*a2a0*/  @!P0 BRA `(.L_x_190) ;  /* 0xfffffffc00f08947 */ /* 0x002fea000383ffff */
[----:B------:R-:W-:Y:S05]  /*a2b0*/  BRA `(.L_x_219) ;  /* 0xfffffff000ac7947 */ /* 0x000fea000383ffff */
.L_x_191:
[----:B0-----:R0:W1:Y:S02]  /*a2c0*/  SYNCS.PHASECHK.TRANS64.TRYWAIT P0, [R6+URZ], R5 ;  /* 0x00000005060075a7 */ /* 0x001064000800017f */
[----:B-1----:R-:W-:Y:S05]  /*a2d0*/  @!P0 NANOSLEEP.SYNCS 0x989680 ;  /* 0x009896800000895d */ /* 0x002fea0003900000 */
[----:B------:R-:W1:Y:S02]  /*a2e0*/  @!P0 SYNCS.PHASECHK.TRANS64 P0, [R6+URZ], R5 ;  /* 0x00000005060085a7 */ /* 0x000e64000800007f */
[----:B-1----:R-:W-:Y:S05]  /*a2f0*/  @!P0 BRA `(.L_x_191) ;  /* 0xfffffffc00f08947 */ /* 0x002fea000383ffff */
[----:B------:R-:W-:Y:S05]  /*a300*/  BRA `(.L_x_220) ;  /* 0xfffffff000bc7947 */ /* 0x000fea000383ffff */
.L_x_192:
[----:B0-----:R0:W1:Y:S02]  /*a310*/  SYNCS.PHASECHK.TRANS64.TRYWAIT P0, [R9+URZ], R4 ;  /* 0x00000004090075a7 */ /* 0x001064000800017f */
[----:B-1----:R-:W-:Y:S05]  /*a320*/  @!P0 NANOSLEEP.SYNCS 0x989680 ;  /* 0x009896800000895d */ /* 0x002fea0003900000 */
[----:B------:R-:W1:Y:S02]  /*a330*/  @!P0 SYNCS.PHASECHK.TRANS64 P0, [R9+URZ], R4 ;  /* 0x00000004090085a7 */ /* 0x000e64000800007f */
[----:B-1----:R-:W-:Y:S05]  /*a340*/  @!P0 BRA `(.L_x_192) ;  /* 0xfffffffc00f08947 */ /* 0x002fea000383ffff */
[----:B------:R-:W-:Y:S05]  /*a350*/  BRA `(.L_x_221) ;  /* 0xfffffff000cc7947 */ /* 0x000fea000383ffff */
.L_x_193:
[----:B0-----:R0:W1:Y:S02]  /*a360*/  SYNCS.PHASECHK.TRANS64.TRYWAIT P0, [R6+URZ], R5 ;  /* 0x00000005060075a7 */ /* 0x001064000800017f */
[----:B-1----:R-:W-:Y:S05]  /*a370*/  @!P0 NANOSLEEP.SYNCS 0x989680 ;  /* 0x009896800000895d */ /* 0x002fea0003900000 */
[----:B------:R-:W1:Y:S02]  /*a380*/  @!P0 SYNCS.PHASECHK.TRANS64 P0, [R6+URZ], R5 ;  /* 0x00000005060085a7 */ /* 0x000e64000800007f */
[----:B-1----:R-:W-:Y:S05]  /*a390*/  @!P0 BRA `(.L_x_193) ;  /* 0xfffffffc00f08947 */ /* 0x002fea000383ffff */
[----:B------:R-:W-:Y:S05]  /*a3a0*/  BRA `(.L_x_222) ;  /* 0xfffffff000dc7947 */ /* 0x000fea000383ffff */
.L_x_194:
[----:B0-----:R0:W1:Y:S02]  /*a3b0*/  SYNCS.PHASECHK.TRANS64.TRYWAIT P0, [R9+URZ], R4 ;  /* 0x00000004090075a7 */ /* 0x001064000800017f */
[----:B-1----:R-:W-:Y:S05]  /*a3c0*/  @!P0 NANOSLEEP.SYNCS 0x989680 ;  /* 0x009896800000895d */ /* 0x002fea0003900000 */
[----:B------:R-:W1:Y:S02]  /*a3d0*/  @!P0 SYNCS.PHASECHK.TRANS64 P0, [R9+URZ], R4 ;  /* 0x00000004090085a7 */ /* 0x000e64000800007f */
[----:B-1----:R-:W-:Y:S05]  /*a3e0*/  @!P0 BRA `(.L_x_194) ;  /* 0xfffffffc00f08947 */ /* 0x002fea000383ffff */
[----:B------:R-:W-:Y:S05]  /*a3f0*/  BRA `(.L_x_223) ;  /* 0xfffffff000ec7947 */ /* 0x000fea000383ffff */
.L_x_195:
[----:B0-----:R0:W1:Y:S02]  /*a400*/  SYNCS.PHASECHK.TRANS64.TRYWAIT P0, [R6+URZ], R5 ;  /* 0x00000005060075a7 */ /* 0x001064000800017f */
[----:B-1----:R-:W-:Y:S05]  /*a410*/  @!P0 NANOSLEEP.SYNCS 0x989680 ;  /* 0x009896800000895d */ /* 0x002fea0003900000 */
[----:B------:R-:W1:Y:S02]  /*a420*/  @!P0 SYNCS.PHASECHK.TRANS64 P0, [R6+URZ], R5 ;  /* 0x00000005060085a7 */ /* 0x000e64000800007f */
[----:B-1----:R-:W-:Y:S05]  /*a430*/  @!P0 BRA `(.L_x_195) ;  /* 0xfffffffc00f08947 */ /* 0x002fea000383ffff */
[----:B------:R-:W-:Y:S05]  /*a440*/  BRA `(.L_x_224) ;  /* 0xfffffff000fc7947 */ /* 0x000fea000383ffff */
.L_x_196:
[----:B0-----:R0:W1:Y:S02]  /*a450*/  SYNCS.PHASECHK.TRANS64.TRYWAIT P0, [R9+URZ], R4 ;  /* 0x00000004090075a7 */ /* 0x001064000800017f */
[----:B-1----:R-:W-:Y:S05]  /*a460*/  @!P0 NANOSLEEP.SYNCS 0x989680 ;  /* 0x009896800000895d */ /* 0x002fea0003900000 */
[----:B------:R-:W1:Y:S02]  /*a470*/  @!P0 SYNCS.PHASECHK.TRANS64 P0, [R9+URZ], R4 ;  /* 0x00000004090085a7 */ /* 0x000e64000800007f */
[----:B-1----:R-:W-:Y:S05]  /*a480*/  @!P0 BRA `(.L_x_196) ;  /* 0xfffffffc00f08947 */ /* 0x002fea000383ffff */
[----:B------:R-:W-:Y:S05]  /*a490*/  BRA `(.L_x_225) ;  /* 0xfffffff4000c7947 */ /* 0x000fea000383ffff */
.L_x_197:
[----:B0-----:R0:W1:Y:S02]  /*a4a0*/  SYNCS.PHASECHK.TRANS64.TRYWAIT P0, [R6+URZ], R5 ;  /* 0x00000005060075a7 */ /* 0x001064000800017f */
[----:B-1----:R-:W-:Y:S05]  /*a4b0*/  @!P0 NANOSLEEP.SYNCS 0x989680 ;  /* 0x009896800000895d */ /* 0x002fea0003900000 */
[----:B------:R-:W1:Y:S02]  /*a4c0*/  @!P0 SYNCS.PHASECHK.TRANS64 P0, [R6+URZ], R5 ;  /* 0x00000005060085a7 */ /* 0x000e64000800007f */
[----:B-1----:R-:W-:Y:S05]  /*a4d0*/  @!P0 BRA `(.L_x_197) ;  /* 0xfffffffc00f08947 */ /* 0x002fea000383ffff */
[----:B------:R-:W-:Y:S05]  /*a4e0*/  BRA `(.L_x_226) ;  /* 0xfffffff4001c7947 */ /* 0x000fea000383ffff */
.L_x_198:
[----:B0-----:R0:W1:Y:S02]  /*a4f0*/  SYNCS.PHASECHK.TRANS64.TRYWAIT P0, [R9+URZ], R4 ;  /* 0x00000004090075a7 */ /* 0x001064000800017f */
[----:B-1----:R-:W-:Y:S05]  /*a500*/  @!P0 NANOSLEEP.SYNCS 0x989680 ;  /* 0x009896800000895d */ /* 0x002fea0003900000 */
[----:B------:R-:W1:Y:S02]  /*a510*/  @!P0 SYNCS.PHASECHK.TRANS64 P0, [R9+URZ], R4 ;  /* 0x00000004090085a7 */ /* 0x000e64000800007f */
[----:B-1----:R-:W-:Y:S05]  /*a520*/  @!P0 BRA `(.L_x_198) ;  /* 0xfffffffc00f08947 */ /* 0x002fea000383ffff */
[----:B------:R-:W-:Y:S05]  /*a530*/  BRA `(.L_x_227) ;  /* 0xfffffff4002c7947 */ /* 0x000fea000383ffff */
.L_x_199:
[----:B0-----:R0:W1:Y:S02]  /*a540*/  SYNCS.PHASECHK.TRANS64.TRYWAIT P0, [R6+URZ], R5 ;  /* 0x00000005060075a7 */ /* 0x001064000800017f */
[----:B-1----:R-:W-:Y:S05]  /*a550*/  @!P0 NANOSLEEP.SYNCS 0x989680 ;  /* 0x009896800000895d */ /* 0x002fea0003900000 */
[----:B------:R-:W1:Y:S02]  /*a560*/  @!P0 SYNCS.PHASECHK.TRANS64 P0, [R6+URZ], R5 ;  /* 0x00000005060085a7 */ /* 0x000e64000800007f */
[----:B-1----:R-:W-:Y:S05]  /*a570*/  @!P0 BRA `(.L_x_199) ;  /* 0xfffffffc00f08947 */ /* 0x002fea000383ffff */
[----:B------:R-:W-:Y:S05]  /*a580*/  BRA `(.L_x_228) ;  /* 0xfffffff4003c7947 */ /* 0x000fea000383ffff */
.L_x_200:
[----:B0-----:R0:W1:Y:S02]  /*a590*/  SYNCS.PHASECHK.TRANS64.TRYWAIT P0, [R9+URZ], R4 ;  /* 0x00000004090075a7 */ /* 0x001064000800017f */
[----:B-1----:R-:W-:Y:S05]  /*a5a0*/  @!P0 NANOSLEEP.SYNCS 0x989680 ;  /* 0x009896800000895d */ /* 0x002fea0003900000 */
[----:B------:R-:W1:Y:S02]  /*a5b0*/  @!P0 SYNCS.PHASECHK.TRANS64 P0, [R9+URZ], R4 ;  /* 0x00000004090085a7 */ /* 0x000e64000800007f */
[----:B-1----:R-:W-:Y:S05]  /*a5c0*/  @!P0 BRA `(.L_x_200) ;  /* 0xfffffffc00f08947 */ /* 0x002fea000383ffff */
[----:B------:R-:W-:Y:S05]  /*a5d0*/  BRA `(.L_x_229) ;  /* 0xfffffff4004c7947 */ /* 0x000fea000383ffff */
.L_x_201:
[----:B0-----:R0:W1:Y:S02]  /*a5e0*/  SYNCS.PHASECHK.TRANS64.TRYWAIT P0, [R6+URZ], R5 ;  /* 0x00000005060075a7 */ /* 0x001064000800017f */
[----:B-1----:R-:W-:Y:S05]  /*a5f0*/  @!P0 NANOSLEEP.SYNCS 0x989680 ;  /* 0x009896800000895d */ /* 0x002fea0003900000 */
[----:B------:R-:W1:Y:S02]  /*a600*/  @!P0 SYNCS.PHASECHK.TRANS64 P0, [R6+URZ], R5 ;  /* 0x00000005060085a7 */ /* 0x000e64000800007f */
[----:B-1----:R-:W-:Y:S05]  /*a610*/  @!P0 BRA `(.L_x_201) ;  /* 0xfffffffc00f08947 */ /* 0x002fea000383ffff */
[----:B------:R-:W-:Y:S05]  /*a620*/  BRA `(.L_x_230) ;  /* 0xfffffff4005c7947 */ /* 0x000fea000383ffff */
.L_x_202:
[----:B0-----:R0:W1:Y:S02]  /*a630*/  SYNCS.PHASECHK.TRANS64.TRYWAIT P0, [R9+URZ], R4 ;  /* 0x00000004090075a7 */ /* 0x001064000800017f */
[----:B-1----:R-:W-:Y:S05]  /*a640*/  @!P0 NANOSLEEP.SYNCS 0x989680 ;  /* 0x009896800000895d */ /* 0x002fea0003900000 */
[----:B------:R-:W1:Y:S02]  /*a650*/  @!P0 SYNCS.PHASECHK.TRANS64 P0, [R9+URZ], R4 ;  /* 0x00000004090085a7 */ /* 0x000e64000800007f */
[----:B-1----:R-:W-:Y:S05]  /*a660*/  @!P0 BRA `(.L_x_202) ;  /* 0xfffffffc00f08947 */ /* 0x002fea000383ffff */
[----:B------:R-:W-:Y:S05]  /*a670*/  BRA `(.L_x_231) ;  /* 0xfffffff4006c7947 */ /* 0x000fea000383ffff */
.L_x_203:
[----:B0-----:R0:W1:Y:S02]  /*a680*/  SYNCS.PHASECHK.TRANS64.TRYWAIT P0, [R6+URZ], R5 ;  /* 0x00000005060075a7 */ /* 0x001064000800017f */
[----:B-1----:R-:W-:Y:S05]  /*a690*/  @!P0 NANOSLEEP.SYNCS 0x989680 ;  /* 0x009896800000895d */ /* 0x002fea0003900000 */
[----:B------:R-:W1:Y:S02]  /*a6a0*/  @!P0 SYNCS.PHASECHK.TRANS64 P0, [R6+URZ], R5 ;  /* 0x00000005060085a7 */ /* 0x000e64000800007f */
[----:B-1----:R-:W-:Y:S05]  /*a6b0*/  @!P0 BRA `(.L_x_203) ;  /* 0xfffffffc00f08947 */ /* 0x002fea000383ffff */
[----:B------:R-:W-:Y:S05]  /*a6c0*/  BRA `(.L_x_232) ;  /* 0xfffffff4007c7947 */ /* 0x000fea000383ffff */
.L_x_204:
[----:B0-----:R0:W1:Y:S02]  /*a6d0*/  SYNCS.PHASECHK.TRANS64.TRYWAIT P0, [R9+URZ], R4 ;  /* 0x00000004090075a7 */ /* 0x001064000800017f */
[----:B-1----:R-:W-:Y:S05]  /*a6e0*/  @!P0 NANOSLEEP.SYNCS 0x989680 ;  /* 0x009896800000895d */ /* 0x002fea0003900000 */
[----:B------:R-:W1:Y:S02]  /*a6f0*/  @!P0 SYNCS.PHASECHK.TRANS64 P0, [R9+URZ], R4 ;  /* 0x00000004090085a7 */ /* 0x000e64000800007f */
[----:B-1----:R-:W-:Y:S05]  /*a700*/  @!P0 BRA `(.L_x_204) ;  /* 0xfffffffc00f08947 */ /* 0x002fea000383ffff */
[----:B------:R-:W-:Y:S05]  /*a710*/  BRA `(.L_x_233) ;  /* 0xfffffff4008c7947 */ /* 0x000fea000383ffff */
.L_x_205:
[----:B0-----:R0:W1:Y:S02]  /*a720*/  SYNCS.PHASECHK.TRANS64.TRYWAIT P0, [R6+URZ], R5 ;  /* 0x00000005060075a7 */ /* 0x001064000800017f */
[----:B-1----:R-:W-:Y:S05]  /*a730*/  @!P0 NANOSLEEP.SYNCS 0x989680 ;  /* 0x009896800000895d */ /* 0x002fea0003900000 */
[----:B------:R-:W1:Y:S02]  /*a740*/  @!P0 SYNCS.PHASECHK.TRANS64 P0, [R6+URZ], R5 ;  /* 0x00000005060085a7 */ /* 0x000e64000800007f */
[----:B-1----:R-:W-:Y:S05]  /*a750*/  @!P0 BRA `(.L_x_205) ;  /* 0xfffffffc00f08947 */ /* 0x002fea000383ffff */
[----:B------:R-:W-:Y:S05]  /*a760*/  BRA `(.L_x_234) ;  /* 0xfffffff4009c7947 */ /* 0x000fea000383ffff */
.L_x_206:
[----:B0-----:R0:W1:Y:S02]  /*a770*/  SYNCS.PHASECHK.TRANS64.TRYWAIT P0, [R9+URZ], R4 ;  /* 0x00000004090075a7 */ /* 0x001064000800017f */
[----:B-1----:R-:W-:Y:S05]  /*a780*/  @!P0 NANOSLEEP.SYNCS 0x989680 ;  /* 0x009896800000895d */ /* 0x002fea0003900000 */
[----:B------:R-:W1:Y:S02]  /*a790*/  @!P0 SYNCS.PHASECHK.TRANS64 P0, [R9+URZ], R4 ;  /* 0x00000004090085a7 */ /* 0x000e64000800007f */
[----:B-1----:R-:W-:Y:S05]  /*a7a0*/  @!P0 BRA `(.L_x_206) ;  /* 0xfffffffc00f08947 */ /* 0x002fea000383ffff */
[----:B------:R-:W-:Y:S05]  /*a7b0*/  BRA `(.L_x_235) ;  /* 0xfffffff400ac7947 */ /* 0x000fea000383ffff */
.L_x_207:
[----:B0-----:R0:W1:Y:S02]  /*a7c0*/  SYNCS.PHASECHK.TRANS64.TRYWAIT P0, [R6+URZ], R5 ;  /* 0x00000005060075a7 */ /* 0x001064000800017f */
[----:B-1----:R-:W-:Y:S05]  /*a7d0*/  @!P0 NANOSLEEP.SYNCS 0x989680 ;  /* 0x009896800000895d */ /* 0x002fea0003900000 */
[----:B------:R-:W1:Y:S02]  /*a7e0*/  @!P0 SYNCS.PHASECHK.TRANS64 P0, [R6+URZ], R5 ;  /* 0x00000005060085a7 */ /* 0x000e64000800007f */
[----:B-1----:R-:W-:Y:S05]  /*a7f0*/  @!P0 BRA `(.L_x_207) ;  /* 0xfffffffc00f08947 */ /* 0x002fea000383ffff */
[----:B------:R-:W-:Y:S05]  /*a800*/  BRA `(.L_x_236) ;  /* 0xfffffff400b47947 */ /* 0x000fea000383ffff */
.L_x_237:
[----:B------:R-:W-:-:S00]  /*a810*/  BRA `(.L_x_237) ;  /* 0xfffffffc00fc7947 */ /* 0x000fc0000383ffff */
[----:B------:R-:W-:-:S00]  /*a820*/  NOP ;  /* 0x0000000000007918 */ /* 0x000fc00000000000 */
        /* <DEDUP_REMOVED lines=13> */
.L_x_238:


//--------------------- .nv.shared._ZN7cutlass13device_kernelINS_4gemm6kernel13GemmUniversalIN4cute5tupleIJiiiiEEENS1_10collective13CollectiveMmaINS1_37MainloopSm90TmaGmmaWarpSpecializedFP8ILi22ENS5_IJNS4_1CILi1EEESB_SB_EEENS1_35KernelTmaWarpSpecializedCooperativeEEENS5_IJNSA_ILi256EEENSA_ILi64EEENSA_ILi32EEEEEENS_12float_e5m2_tENS5_IJlSB_lEEESJ_SK_NS4_8TiledMMAINS4_8MMA_AtomIJNS4_4SM904GMMA30MMA_64x64x32_F32E5M2E5M2_SS_TNILNSO_7ScaleInE1ELSQ_1EEEEEENS4_6LayoutINS5_IJNSA_ILi2EEESB_SB_EEENS5_IJSB_NSA_ILi0EEESW_EEEEENS5_IJNS4_10UnderscoreESZ_SZ_EEEEENS4_13SM90_TMA_LOADENS4_14ComposedLayoutINS4_7SwizzleILi1ELi4ELi3EEENS4_18smem_ptr_flag_bitsILi8EEENST_INS5_IJNSA_ILi8EEESH_EEENS5_IJSH_SB_EEEEEEEvNS4_8identityES12_S1C_vS1D_EENS_8epilogue10collective6detail29Sm90TmaWarpSpecializedAdapterINS1G_15DefaultEpilogueISJ_SK_SK_NS1F_6thread17LinearCombinationISJ_Li1EffLNS1K_9ScaleType4KindE0ELNS_15FloatRoundStyleE2ESJ_EENS1_15EpilogueDefaultEEEEEvvEEEEvNT_6ParamsE --------------------------
	.section	.nv.shared._ZN7cutlass13device_kernelINS_4gemm6kernel13GemmUniversalIN4cute5tupleIJiiiiEEENS1_10collective13CollectiveMmaINS1_37MainloopSm90TmaGmmaWarpSpecializedFP8ILi22ENS5_IJNS4_1CILi1EEESB_SB_EEENS1_35KernelTmaWarpSpecializedCooperativeEEENS5_IJNSA_ILi256EEENSA_ILi64EEENSA_ILi32EEEEEENS_12float_e5m2_tENS5_IJlSB_lEEESJ_SK_NS4_8TiledMMAINS4_8MMA_AtomIJNS4_4SM904GMMA30MMA_64x64x32_F32E5M2E5M2_SS_TNILNSO_7ScaleInE1ELSQ_1EEEEEENS4_6LayoutINS5_IJNSA_ILi2EEESB_SB_EEENS5_IJSB_NSA_ILi0EEESW_EEEEENS5_IJNS4_10UnderscoreESZ_SZ_EEEEENS4_13SM90_TMA_LOADENS4_14ComposedLayoutINS4_7SwizzleILi1ELi4ELi3EEENS4_18smem_ptr_flag_bitsILi8EEENST_INS5_IJNSA_ILi8EEESH_EEENS5_IJSH_SB_EEEEEEEvNS4_8identityES12_S1C_vS1D_EENS_8epilogue10collective6detail29Sm90TmaWarpSpecializedAdapterINS1G_15DefaultEpilogueISJ_SK_SK_NS1F_6thread17LinearCombinationISJ_Li1EffLNS1K_9ScaleType4KindE0ELNS_15FloatRoundStyleE2ESJ_EENS1_15EpilogueDefaultEEEEEvvEEEEvNT_6ParamsE,"aw",@nobits
	.sectionflags	@""
	.align	16
	.zero		1024


//--------------------- .nv.shared.reserved.0     --------------------------
	.section	.nv.shared.reserved.0,"aw",@nobits
	.weak		__nv_reservedSMEM_offset_0_alias
	.size		__nv_reservedSMEM_offset_0_alias, 0, 0
	.other		__nv_reservedSMEM_offset_0_alias,@"STO_CUDA_RESERVED_SHARED STV_DEFAULT"
__nv_reservedSMEM_offset_0_alias:
	.zero		0


//--------------------- .nv.global                --------------------------
	.section	.nv.global,"aw",@nobits
.nv.global:
	.type		_ZN40_INTERNAL_cb18fd85_4_k_cu_6bfa99c7_239414cute1_E,@object
	.size		_ZN40_INTERNAL_cb18fd85_4_k_cu_6bfa99c7_239414cute1_E,(_ZN40_INTERNAL_cb18fd85_4_k_cu_6bfa99c7_239414cuda3std3__45__cpo6cbeginE - _ZN40_INTERNAL_cb18fd85_4_k_cu_6bfa99c7_239414cute1_E)
_ZN40_INTERNAL_cb18fd85_4_k_cu_6bfa99c7_239414cute1_E:
	.zero		1
	.type		_ZN40_INTERNAL_cb18fd85_4_k_cu_6bfa99c7_239414cuda3std3__45__cpo6cbeginE,@object
	.size		_ZN40_INTERNAL_cb18fd85_4_k_cu_6bfa99c7_239414cuda3std3__45__cpo6cbeginE,(_ZN40_INTERNAL_cb18fd85_4_k_cu_6bfa99c7_239414cuda3std3__48in_placeE - _ZN40_INTERNAL_cb18fd85_4_k_cu_6bfa99c7_239414cuda3std3__45__cpo6cbeginE)
_ZN40_INTERNAL_cb18fd85_4_k_cu_6bfa99c7_239414cuda3std3__45__cpo6cbeginE:
	.zero		1
	.type		_ZN40_INTERNAL_cb18fd85_4_k_cu_6bfa99c7_239414cuda3std3__48in_placeE,@object
	.size		_ZN40_INTERNAL_cb18fd85_4_k_cu_6bfa99c7_239414cuda3std3__48in_placeE,(_ZN40_INTERNAL_cb18fd85_4_k_cu_6bfa99c7_239414cuda3std6ranges3__45__cpo9iter_moveE - _ZN40_INTERNAL_cb18fd85_4_k_cu_6bfa99c7_239414cuda3std3__48in_placeE)
_ZN40_INTERNAL_cb18fd85_4_k_cu_6bfa99c7_239414cuda3std3__48in_placeE:
	.zero		1
	.type		_ZN40_INTERNAL_cb18fd85_4_k_cu_6bfa99c7_239414cuda3std6ranges3__45__cpo9iter_moveE,@object
	.size		_ZN40_INTERNAL_cb18fd85_4_k_cu_6bfa99c7_239414cuda3std6ranges3__45__cpo9iter_moveE,(_ZN40_INTERNAL_cb18fd85_4_k_cu_6bfa99c7_239414cuda3std3__45__cpo5beginE - _ZN40_INTERNAL_cb18fd85_4_k_cu_6bfa99c7_239414cuda3std6ranges3__45__cpo9iter_moveE)
_ZN40_INTERNAL_cb18fd85_4_k_cu_6bfa99c7_239414cuda3std6ranges3__45__cpo9iter_moveE:
	.zero		1
	.type		_ZN40_INTERNAL_cb18fd85_4_k_cu_6bfa99c7_239414cuda3std3__45__cpo5beginE,@object
	.size		_ZN40_INTERNAL_cb18fd85_4_k_cu_6bfa99c7_239414cuda3std3__45__cpo5beginE,(_ZN40_INTERNAL_cb18fd85_4_k_cu_6bfa99c7_239414cuda3std3__442_GLOBAL__N__cb18fd85_4_k_cu_6bfa99c7_239416ignoreE - _ZN40_INTERNAL_cb18fd85_4_k_cu_6bfa99c7_239414cuda3std3__45__cpo5beginE)
_ZN40_INTERNAL_cb18fd85_4_k_cu_6bfa99c7_239414cuda3std3__45__cpo5beginE:
	.zero		1
	.type		_ZN40_INTERNAL_cb18fd85_4_k_cu_6bfa99c7_239414cuda3std3__442_GLOBAL__N__cb18fd85_4_k_cu_6bfa99c7_239416ignoreE,@object
	.size		_ZN40_INTERNAL_cb18fd85_4_k_cu_6bfa99c7_239414cuda3std3__442_GLOBAL__N__cb18fd85_4_k_cu_6bfa99c7_239416ignoreE,(_ZN40_INTERNAL_cb18fd85_4_k_cu_6bfa99c7_239414cute7productE - _ZN40_INTERNAL_cb18fd85_4_k_cu_6bfa99c7_239414cuda3std3__442_GLOBAL__N__cb18fd85_4_k_cu_6bfa99c7_239416ignoreE)
_ZN40_INTERNAL_cb18fd85_4_k_cu_6bfa99c7_239414cuda3std3__442_GLOBAL__N__cb18fd85_4_k_cu_6bfa99c7_239416ignoreE:
	.zero		1
	.type		_ZN40_INTERNAL_cb18fd85_4_k_cu_6bfa99c7_239414cute7productE,@object
	.size		_ZN40_INTERNAL_cb18fd85_4_k_cu_6bfa99c7_239414cute7productE,(_ZN40_INTERNAL_cb18fd85_4_k_cu_6bfa99c7_239414cuda3std3__45__cpo3endE - _ZN40_INTERNAL_cb18fd85_4_k_cu_6bfa99c7_239414cute7productE)
_ZN40_INTERNAL_cb18fd85_4_k_cu_6bfa99c7_239414cute7productE:
	.zero		1
	.type		_ZN40_INTERNAL_cb18fd85_4_k_cu_6bfa99c7_239414cuda3std3__45__cpo3endE,@object
	.size		_ZN40_INTERNAL_cb18fd85_4_k_cu_6bfa99c7_239414cuda3std3__45__cpo3endE,(_ZN40_INTERNAL_cb18fd85_4_k_cu_6bfa99c7_239414cuda3std3__419piecewise_constructE - _ZN40_INTERNAL_cb18fd85_4_k_cu_6bfa99c7_239414cuda3std3__45__cpo3endE)
_ZN40_INTERNAL_cb18fd85_4_k_cu_6bfa99c7_239414cuda3std3__45__cpo3endE:
	.zero		1
	.type		_ZN40_INTERNAL_cb18fd85_4_k_cu_6bfa99c7_239414cuda3std3__419piecewise_constructE,@object
	.size		_ZN40_INTERNAL_cb18fd85_4_k_cu_6bfa99c7_239414cuda3std3__419piecewise_constructE,(_ZN40_INTERNAL_cb18fd85_4_k_cu_6bfa99c7_239414cuda3std3__45__cpo4cendE - _ZN40_INTERNAL_cb18fd85_4_k_cu_6bfa99c7_239414cuda3std3__419piecewise_constructE)
_ZN40_INTERNAL_cb18fd85_4_k_cu_6bfa99c7_239414cuda3std3__419piecewise_constructE:
	.zero		1
	.type		_ZN40_INTERNAL_cb18fd85_4_k_cu_6bfa99c7_239414cuda3std3__45__cpo4cendE,@object
	.size		_ZN40_INTERNAL_cb18fd85_4_k_cu_6bfa99c7_239414cuda3std3__45__cpo4cendE,(_ZN40_INTERNAL_cb18fd85_4_k_cu_6bfa99c7_239414cuda3std6ranges3__45__cpo4swapE - _ZN40_INTERNAL_cb18fd85_4_k_cu_6bfa99c7_239414cuda3std3__45__cpo4cendE)
_ZN40_INTERNAL_cb18fd85_4_k_cu_6bfa99c7_239414cuda3std3__45__cpo4cendE:
	.zero		1
	.type		_ZN40_INTERNAL_cb18fd85_4_k_cu_6bfa99c7_239414cuda3std6ranges3__45__cpo4swapE,@object
	.size		_ZN40_INTERNAL_cb18fd85_4_k_cu_6bfa99c7_239414cuda3std6ranges3__45__cpo4swapE,(.L_7 - _ZN40_INTERNAL_cb18fd85_4_k_cu_6bfa99c7_239414cuda3std6ranges3__45__cpo4swapE)
_ZN40_INTERNAL_cb18fd85_4_k_cu_6bfa99c7_239414cuda3std6ranges3__45__cpo4swapE:
	.zero		1
.L_7:


//--------------------- .nv.constant0._ZN7cutlass13device_kernelINS_4gemm6kernel13GemmUniversalIN4cute5tupleIJiiiiEEENS1_10collective13CollectiveMmaINS1_37MainloopSm90TmaGmmaWarpSpecializedFP8ILi22ENS5_IJNS4_1CILi1EEESB_SB_EEENS1_35KernelTmaWarpSpecializedCooperativeEEENS5_IJNSA_ILi256EEENSA_ILi64EEENSA_ILi32EEEEEENS_12float_e5m2_tENS5_IJlSB_lEEESJ_SK_NS4_8TiledMMAINS4_8MMA_AtomIJNS4_4SM904GMMA30MMA_64x64x32_F32E5M2E5M2_SS_TNILNSO_7ScaleInE1ELSQ_1EEEEEENS4_6LayoutINS5_IJNSA_ILi2EEESB_SB_EEENS5_IJSB_NSA_ILi0EEESW_EEEEENS5_IJNS4_10UnderscoreESZ_SZ_EEEEENS4_13SM90_TMA_LOADENS4_14ComposedLayoutINS4_7SwizzleILi1ELi4ELi3EEENS4_18smem_ptr_flag_bitsILi8EEENST_INS5_IJNSA_ILi8EEESH_EEENS5_IJSH_SB_EEEEEEEvNS4_8identityES12_S1C_vS1D_EENS_8epilogue10collective6detail29Sm90TmaWarpSpecializedAdapterINS1G_15DefaultEpilogueISJ_SK_SK_NS1F_6thread17LinearCombinationISJ_Li1EffLNS1K_9ScaleType4KindE0ELNS_15FloatRoundStyleE2ESJ_EENS1_15EpilogueDefaultEEEEEvvEEEEvNT_6ParamsE --------------------------
	.section	.nv.constant0._ZN7cutlass13device_kernelINS_4gemm6kernel13GemmUniversalIN4cute5tupleIJiiiiEEENS1_10collective13CollectiveMmaINS1_37MainloopSm90TmaGmmaWarpSpecializedFP8ILi22ENS5_IJNS4_1CILi1EEESB_SB_EEENS1_35KernelTmaWarpSpecializedCooperativeEEENS5_IJNSA_ILi256EEENSA_ILi64EEENSA_ILi32EEEEEENS_12float_e5m2_tENS5_IJlSB_lEEESJ_SK_NS4_8TiledMMAINS4_8MMA_AtomIJNS4_4SM904GMMA30MMA_64x64x32_F32E5M2E5M2_SS_TNILNSO_7ScaleInE1ELSQ_1EEEEEENS4_6LayoutINS5_IJNSA_ILi2EEESB_SB_EEENS5_IJSB_NSA_ILi0EEESW_EEEEENS5_IJNS4_10UnderscoreESZ_SZ_EEEEENS4_13SM90_TMA_LOADENS4_14ComposedLayoutINS4_7SwizzleILi1ELi4ELi3EEENS4_18smem_ptr_flag_bitsILi8EEENST_INS5_IJNSA_ILi8EEESH_EEENS5_IJSH_SB_EEEEEEEvNS4_8identityES12_S1C_vS1D_EENS_8epilogue10collective6detail29Sm90TmaWarpSpecializedAdapterINS1G_15DefaultEpilogueISJ_SK_SK_NS1F_6thread17LinearCombinationISJ_Li1EffLNS1K_9ScaleType4KindE0ELNS_15FloatRoundStyleE2ESJ_EENS1_15EpilogueDefaultEEEEEvvEEEEvNT_6ParamsE,"a",@progbits
	.sectionflags	@""
	.align	4
.nv.constant0._ZN7cutlass13device_kernelINS_4gemm6kernel13GemmUniversalIN4cute5tupleIJiiiiEEENS1_10collective13CollectiveMmaINS1_37MainloopSm90TmaGmmaWarpSpecializedFP8ILi22ENS5_IJNS4_1CILi1EEESB_SB_EEENS1_35KernelTmaWarpSpecializedCooperativeEEENS5_IJNSA_ILi256EEENSA_ILi64EEENSA_ILi32EEEEEENS_12float_e5m2_tENS5_IJlSB_lEEESJ_SK_NS4_8TiledMMAINS4_8MMA_AtomIJNS4_4SM904GMMA30MMA_64x64x32_F32E5M2E5M2_SS_TNILNSO_7ScaleInE1ELSQ_1EEEEEENS4_6LayoutINS5_IJNSA_ILi2EEESB_SB_EEENS5_IJSB_NSA_ILi0EEESW_EEEEENS5_IJNS4_10UnderscoreESZ_SZ_EEEEENS4_13SM90_TMA_LOADENS4_14ComposedLayoutINS4_7SwizzleILi1ELi4ELi3EEENS4_18smem_ptr_flag_bitsILi8EEENST_INS5_IJNSA_ILi8EEESH_EEENS5_IJSH_SB_EEEEEEEvNS4_8identityES12_S1C_vS1D_EENS_8epilogue10collective6detail29Sm90TmaWarpSpecializedAdapterINS1G_15DefaultEpilogueISJ_SK_SK_NS1F_6thread17LinearCombinationISJ_Li1EffLNS1K_9ScaleType4KindE0ELNS_15FloatRoundStyleE2ESJ_EENS1_15EpilogueDefaultEEEEEvvEEEEvNT_6ParamsE:
	.zero		1664


//--------------------- SYMBOLS --------------------------

	.type		.nv.reservedSmem.offset0,@object
	.size		.nv.reservedSmem.offset0,0x4
